//
// Generated by NVIDIA NVVM Compiler
//
// Compiler Build ID: CL-36424714
// Cuda compilation tools, release 13.0, V13.0.88
// Based on NVVM 20.0.0
//

.version 9.0
.target sm_100
.address_size 64

	// .globl	_Z22parameter_sweep_kernel9SimParamsiiiiP13SuccessResultPi

.visible .entry _Z22parameter_sweep_kernel9SimParamsiiiiP13SuccessResultPi(
	.param .align 8 .b8 _Z22parameter_sweep_kernel9SimParamsiiiiP13SuccessResultPi_param_0[40],
	.param .u32 _Z22parameter_sweep_kernel9SimParamsiiiiP13SuccessResultPi_param_1,
	.param .u32 _Z22parameter_sweep_kernel9SimParamsiiiiP13SuccessResultPi_param_2,
	.param .u32 _Z22parameter_sweep_kernel9SimParamsiiiiP13SuccessResultPi_param_3,
	.param .u32 _Z22parameter_sweep_kernel9SimParamsiiiiP13SuccessResultPi_param_4,
	.param .u64 .ptr .align 1 _Z22parameter_sweep_kernel9SimParamsiiiiP13SuccessResultPi_param_5,
	.param .u64 .ptr .align 1 _Z22parameter_sweep_kernel9SimParamsiiiiP13SuccessResultPi_param_6
)
{
	.reg .pred 	%p<11>;
	.reg .b32 	%r<27>;
	.reg .b64 	%rd<9>;
	.reg .b64 	%fd<88>;

	ld.param.f64 	%fd42, [_Z22parameter_sweep_kernel9SimParamsiiiiP13SuccessResultPi_param_0+32];
	ld.param.f64 	%fd41, [_Z22parameter_sweep_kernel9SimParamsiiiiP13SuccessResultPi_param_0+24];
	ld.param.f64 	%fd40, [_Z22parameter_sweep_kernel9SimParamsiiiiP13SuccessResultPi_param_0+16];
	ld.param.f64 	%fd80, [_Z22parameter_sweep_kernel9SimParamsiiiiP13SuccessResultPi_param_0+8];
	ld.param.f64 	%fd79, [_Z22parameter_sweep_kernel9SimParamsiiiiP13SuccessResultPi_param_0];
	ld.param.u32 	%r10, [_Z22parameter_sweep_kernel9SimParamsiiiiP13SuccessResultPi_param_1];
	ld.param.u32 	%r12, [_Z22parameter_sweep_kernel9SimParamsiiiiP13SuccessResultPi_param_2];
	ld.param.u32 	%r11, [_Z22parameter_sweep_kernel9SimParamsiiiiP13SuccessResultPi_param_3];
	ld.param.u32 	%r13, [_Z22parameter_sweep_kernel9SimParamsiiiiP13SuccessResultPi_param_4];
	ld.param.u64 	%rd1, [_Z22parameter_sweep_kernel9SimParamsiiiiP13SuccessResultPi_param_5];
	ld.param.u64 	%rd2, [_Z22parameter_sweep_kernel9SimParamsiiiiP13SuccessResultPi_param_6];
	mov.u32 	%r14, %ctaid.x;
	mov.u32 	%r15, %ntid.x;
	mov.u32 	%r16, %tid.x;
	mad.lo.s32 	%r1, %r14, %r15, %r16;
	sub.s32 	%r17, %r12, %r10;
	add.s32 	%r18, %r17, 1;
	sub.s32 	%r19, %r13, %r11;
	add.s32 	%r2, %r19, 1;
	mul.wide.s32 	%rd3, %r2, %r18;
	cvt.s64.s32 	%rd4, %r1;
	setp.le.s64 	%p1, %rd3, %rd4;
	@%p1 bra 	$L__BB0_13;
	div.s32 	%r21, %r1, %r2;
	mul.lo.s32 	%r22, %r21, %r2;
	sub.s32 	%r23, %r1, %r22;
	add.s32 	%r3, %r21, %r10;
	add.s32 	%r4, %r23, %r11;
	cvt.rn.f64.s32 	%fd3, %r3;
	cvt.rn.f64.s32 	%fd4, %r4;
	mov.f64 	%fd83, 0d0000000000000000;
	mov.b32 	%r25, 0;
	mov.f64 	%fd81, %fd3;
	mov.f64 	%fd82, %fd4;
$L__BB0_2:
	sub.f64 	%fd12, %fd83, %fd79;
	mov.f64 	%fd84, 0d0000000000000000;
	sub.f64 	%fd13, %fd84, %fd80;
	mul.f64 	%fd45, %fd13, %fd13;
	fma.rn.f64 	%fd46, %fd12, %fd12, %fd45;
	sqrt.rn.f64 	%fd14, %fd46;
	setp.leu.f64 	%p2, %fd46, 0d0000000000000000;
	mov.f64 	%fd85, %fd84;
	@%p2 bra 	$L__BB0_4;
	div.rn.f64 	%fd84, %fd12, %fd14;
	div.rn.f64 	%fd85, %fd13, %fd14;
$L__BB0_4:
	setp.lt.f64 	%p3, %fd14, 0d413FCE3000000000;
	selp.f64 	%fd47, 0d413FCE3000000000, %fd14, %p3;
	mul.f64 	%fd48, %fd47, %fd47;
	mov.f64 	%fd49, 0d438B33B439FDC54F;
	div.rn.f64 	%fd50, %fd49, %fd48;
	mul.f64 	%fd51, %fd50, %fd84;
	mul.f64 	%fd52, %fd50, %fd85;
	mul.f64 	%fd53, %fd51, 0d3F50624DD2F1A9FC;
	mul.f64 	%fd54, %fd52, 0d3F50624DD2F1A9FC;
	fma.rn.f64 	%fd19, %fd53, 0d4069000000000000, %fd81;
	fma.rn.f64 	%fd20, %fd54, 0d4069000000000000, %fd82;
	fma.rn.f64 	%fd21, %fd19, 0d4069000000000000, %fd79;
	fma.rn.f64 	%fd22, %fd20, 0d4069000000000000, %fd80;
	sub.f64 	%fd55, %fd21, %fd40;
	sub.f64 	%fd56, %fd22, %fd41;
	mul.f64 	%fd57, %fd56, %fd56;
	fma.rn.f64 	%fd58, %fd55, %fd55, %fd57;
	sqrt.rn.f64 	%fd59, %fd58;
	setp.le.f64 	%p4, %fd59, %fd42;
	mov.u32 	%r26, %r25;
	@%p4 bra 	$L__BB0_10;
	add.f64 	%fd23, %fd83, 0d41124F8000000000;
	sub.f64 	%fd24, %fd23, %fd21;
	mov.f64 	%fd86, 0d0000000000000000;
	sub.f64 	%fd25, %fd86, %fd22;
	mul.f64 	%fd61, %fd25, %fd25;
	fma.rn.f64 	%fd62, %fd24, %fd24, %fd61;
	sqrt.rn.f64 	%fd26, %fd62;
	setp.leu.f64 	%p5, %fd62, 0d0000000000000000;
	mov.f64 	%fd87, %fd86;
	@%p5 bra 	$L__BB0_7;
	div.rn.f64 	%fd86, %fd24, %fd26;
	div.rn.f64 	%fd87, %fd25, %fd26;
$L__BB0_7:
	setp.lt.f64 	%p6, %fd26, 0d413FCE3000000000;
	selp.f64 	%fd63, 0d413FCE3000000000, %fd26, %p6;
	mul.f64 	%fd64, %fd63, %fd63;
	mov.f64 	%fd65, 0d438B33B439FDC54F;
	div.rn.f64 	%fd66, %fd65, %fd64;
	mul.f64 	%fd67, %fd66, %fd86;
	mul.f64 	%fd68, %fd66, %fd87;
	mul.f64 	%fd69, %fd67, 0d3F50624DD2F1A9FC;
	mul.f64 	%fd70, %fd68, 0d3F50624DD2F1A9FC;
	fma.rn.f64 	%fd81, %fd69, 0d4069000000000000, %fd19;
	fma.rn.f64 	%fd82, %fd70, 0d4069000000000000, %fd20;
	fma.rn.f64 	%fd79, %fd81, 0d4069000000000000, %fd21;
	fma.rn.f64 	%fd80, %fd82, 0d4069000000000000, %fd22;
	sub.f64 	%fd71, %fd79, %fd40;
	sub.f64 	%fd72, %fd80, %fd41;
	mul.f64 	%fd73, %fd72, %fd72;
	fma.rn.f64 	%fd74, %fd71, %fd71, %fd73;
	sqrt.rn.f64 	%fd75, %fd74;
	setp.le.f64 	%p7, %fd75, %fd42;
	@%p7 bra 	$L__BB0_9;
	add.f64 	%fd83, %fd23, 0d41124F8000000000;
	add.s32 	%r25, %r25, 2;
	setp.eq.s32 	%p8, %r25, 100;
	mov.b32 	%r26, -1;
	@%p8 bra 	$L__BB0_10;
	bra.uni 	$L__BB0_2;
$L__BB0_9:
	add.s32 	%r26, %r25, 1;
$L__BB0_10:
	setp.lt.s32 	%p9, %r26, 0;
	@%p9 bra 	$L__BB0_13;
	cvta.to.global.u64 	%rd5, %rd2;
	atom.global.add.u32 	%r9, [%rd5], 1;
	setp.gt.s32 	%p10, %r9, 99999;
	@%p10 bra 	$L__BB0_13;
	cvta.to.global.u64 	%rd6, %rd1;
	mul.wide.s32 	%rd7, %r9, 24;
	add.s64 	%rd8, %rd6, %rd7;
	st.global.v2.u32 	[%rd8], {%r3, %r4};
	st.global.u32 	[%rd8+8], %r26;
	mul.f64 	%fd76, %fd4, %fd4;
	fma.rn.f64 	%fd77, %fd3, %fd3, %fd76;
	sqrt.rn.f64 	%fd78, %fd77;
	st.global.f64 	[%rd8+16], %fd78;
$L__BB0_13:
	ret;

}


// ===== COMPILED SASS (sm_100) =====

	.target	sm_100

	.elftype	@"ET_EXEC"


//--------------------- .note.nv.tkinfo           --------------------------
	.section	.note.nv.tkinfo,"",@"SHT_NOTE"
	.sectionflags	@"SHF_NOTE_NV_TKINFO"
	.tkinfo
        /*0018*/ 	.word	0x00000002
        /*0030*/ 	.string	""
        /*0030*/ 	.string	"ptxas"
        /*0030*/ 	.string	"Cuda compilation tools, release 13.0, V13.0.88"
        /*0030*/ 	.string	"Build cuda_13.0.r13.0/compiler.36424714_0"
        /*0030*/ 	.string	"-arch sm_100 -m 64 "



//--------------------- .note.nv.cuinfo           --------------------------
	.section	.note.nv.cuinfo,"",@"SHT_NOTE"
	.sectionflags	@"SHF_NOTE_NV_CUINFO"
        /*0018*/ 	.short	0x0002
        /*001a*/ 	.short	0x0064
        /*001c*/ 	.short	0x0082
	.zero		2


//--------------------- .nv.info                  --------------------------
	.section	.nv.info,"",@"SHT_CUDA_INFO"
	.align	4


	//----- nvinfo : EIATTR_REGCOUNT
	.align		4
        /*0000*/ 	.byte	0x04, 0x2f
        /*0002*/ 	.short	(.L_1 - .L_0)
	.align		4
.L_0:
        /*0004*/ 	.word	index@(_Z22parameter_sweep_kernel9SimParamsiiiiP13SuccessResultPi)
        /*0008*/ 	.word	0x00000030


	//----- nvinfo : EIATTR_FRAME_SIZE
	.align		4
.L_1:
        /*000c*/ 	.byte	0x04, 0x11
        /*000e*/ 	.short	(.L_3 - .L_2)
	.align		4
.L_2:
        /*0010*/ 	.word	index@($__internal_1_$__cuda_sm20_dsqrt_rn_f64_mediumpath_v1)
        /*0014*/ 	.word	0x00000000


	//----- nvinfo : EIATTR_FRAME_SIZE
	.align		4
.L_3:
        /*0018*/ 	.byte	0x04, 0x11
        /*001a*/ 	.short	(.L_5 - .L_4)
	.align		4
.L_4:
        /*001c*/ 	.word	index@($__internal_0_$__cuda_sm20_div_rn_f64_full)
        /*0020*/ 	.word	0x00000000


	//----- nvinfo : EIATTR_FRAME_SIZE
	.align		4
.L_5:
        /*0024*/ 	.byte	0x04, 0x11
        /*0026*/ 	.short	(.L_7 - .L_6)
	.align		4
.L_6:
        /*0028*/ 	.word	index@(_Z22parameter_sweep_kernel9SimParamsiiiiP13SuccessResultPi)
        /*002c*/ 	.word	0x00000000


	//----- nvinfo : EIATTR_MIN_STACK_SIZE
	.align		4
.L_7:
        /*0030*/ 	.byte	0x04, 0x12
        /*0032*/ 	.short	(.L_9 - .L_8)
	.align		4
.L_8:
        /*0034*/ 	.word	index@(_Z22parameter_sweep_kernel9SimParamsiiiiP13SuccessResultPi)
        /*0038*/ 	.word	0x00000000
.L_9:


//--------------------- .nv.compat                --------------------------
	.section	.nv.compat,"",@"SHT_CUDA_COMPAT_INFO"
	.align	4
        /*0000*/ 	.byte	0x02, 0x09, 0x00, 0x00, 0x02, 0x02, 0x01, 0x00, 0x02, 0x05, 0x05, 0x00, 0x03, 0x07, 0x01, 0x01
        /*0010*/ 	.byte	0x02, 0x03, 0x00, 0x00, 0x02, 0x06, 0x01, 0x00, 0x04, 0x0b, 0x08, 0x00, 0x01, 0x00, 0x00, 0x00
        /*0020*/ 	.byte	0x00, 0x00, 0x00, 0x00


//--------------------- .nv.info._Z22parameter_sweep_kernel9SimParamsiiiiP13SuccessResultPi --------------------------
	.section	.nv.info._Z22parameter_sweep_kernel9SimParamsiiiiP13SuccessResultPi,"",@"SHT_CUDA_INFO"
	.sectionflags	@""
	.align	4


	//----- nvinfo : EIATTR_CUDA_API_VERSION
	.align		4
        /*0000*/ 	.byte	0x04, 0x37
        /*0002*/ 	.short	(.L_11 - .L_10)
.L_10:
        /*0004*/ 	.word	0x00000082


	//----- nvinfo : EIATTR_KPARAM_INFO
	.align		4
.L_11:
        /*0008*/ 	.byte	0x04, 0x17
        /*000a*/ 	.short	(.L_13 - .L_12)
.L_12:
        /*000c*/ 	.word	0x00000000
        /*0010*/ 	.short	0x0006
        /*0012*/ 	.short	0x0040
        /*0014*/ 	.byte	0x00, 0xf5, 0x21, 0x00


	//----- nvinfo : EIATTR_KPARAM_INFO
	.align		4
.L_13:
        /*0018*/ 	.byte	0x04, 0x17
        /*001a*/ 	.short	(.L_15 - .L_14)
.L_14:
        /*001c*/ 	.word	0x00000000
        /*0020*/ 	.short	0x0005
        /*0022*/ 	.short	0x0038
        /*0024*/ 	.byte	0x00, 0xf5, 0x21, 0x00


	//----- nvinfo : EIATTR_KPARAM_INFO
	.align		4
.L_15:
        /*0028*/ 	.byte	0x04, 0x17
        /*002a*/ 	.short	(.L_17 - .L_16)
.L_16:
        /*002c*/ 	.word	0x00000000
        /*0030*/ 	.short	0x0004
        /*0032*/ 	.short	0x0034
        /*0034*/ 	.byte	0x00, 0xf0, 0x11, 0x00


	//----- nvinfo : EIATTR_KPARAM_INFO
	.align		4
.L_17:
        /*0038*/ 	.byte	0x04, 0x17
        /*003a*/ 	.short	(.L_19 - .L_18)
.L_18:
        /*003c*/ 	.word	0x00000000
        /*0040*/ 	.short	0x0003
        /*0042*/ 	.short	0x0030
        /*0044*/ 	.byte	0x00, 0xf0, 0x11, 0x00


	//----- nvinfo : EIATTR_KPARAM_INFO
	.align		4
.L_19:
        /*0048*/ 	.byte	0x04, 0x17
        /*004a*/ 	.short	(.L_21 - .L_20)
.L_20:
        /*004c*/ 	.word	0x00000000
        /*0050*/ 	.short	0x0002
        /*0052*/ 	.short	0x002c
        /*0054*/ 	.byte	0x00, 0xf0, 0x11, 0x00


	//----- nvinfo : EIATTR_KPARAM_INFO
	.align		4
.L_21:
        /*0058*/ 	.byte	0x04, 0x17
        /*005a*/ 	.short	(.L_23 - .L_22)
.L_22:
        /*005c*/ 	.word	0x00000000
        /*0060*/ 	.short	0x0001
        /*0062*/ 	.short	0x0028
        /*0064*/ 	.byte	0x00, 0xf0, 0x11, 0x00


	//----- nvinfo : EIATTR_KPARAM_INFO
	.align		4
.L_23:
        /*0068*/ 	.byte	0x04, 0x17
        /*006a*/ 	.short	(.L_25 - .L_24)
.L_24:
        /*006c*/ 	.word	0x00000000
        /*0070*/ 	.short	0x0000
        /*0072*/ 	.short	0x0000
        /*0074*/ 	.byte	0x00, 0xf0, 0xa1, 0x00


	//----- nvinfo : EIATTR_SPARSE_MMA_MASK
	.align		4
.L_25:
        /*0078*/ 	.byte	0x03, 0x50
        /*007a*/ 	.short	0x0000


	//----- nvinfo : EIATTR_MAXREG_COUNT
	.align		4
        /*007c*/ 	.byte	0x03, 0x1b
        /*007e*/ 	.short	0x00ff


	//----- nvinfo : EIATTR_MERCURY_ISA_VERSION
	.align		4
        /*0080*/ 	.byte	0x03, 0x5f
        /*0082*/ 	.short	0x0101


	//----- nvinfo : EIATTR_INT_WARP_WIDE_INSTR_OFFSETS
	.align		4
        /*0084*/ 	.byte	0x04, 0x31
        /*0086*/ 	.short	(.L_27 - .L_26)


	//   ....[0]....
.L_26:
        /*0088*/ 	.word	0x000017b0


	//   ....[1]....
        /*008c*/ 	.word	0x00001850


	//----- nvinfo : EIATTR_VRC_CTA_INIT_COUNT
	.align		4
.L_27:
        /*0090*/ 	.byte	0x02, 0x4a
	.zero		1
	.zero		1


	//----- nvinfo : EIATTR_EXIT_INSTR_OFFSETS
	.align		4
        /*0094*/ 	.byte	0x04, 0x1c
        /*0096*/ 	.short	(.L_29 - .L_28)


	//   ....[0]....
.L_28:
        /*0098*/ 	.word	0x000000d0


	//   ....[1]....
        /*009c*/ 	.word	0x00001790


	//   ....[2]....
        /*00a0*/ 	.word	0x00001880


	//   ....[3]....
        /*00a4*/ 	.word	0x00001ac0


	//----- nvinfo : EIATTR_CRS_STACK_SIZE
	.align		4
.L_29:
        /*00a8*/ 	.byte	0x04, 0x1e
        /*00aa*/ 	.short	(.L_31 - .L_30)
.L_30:
        /*00ac*/ 	.word	0x00000000


	//----- nvinfo : EIATTR_CBANK_PARAM_SIZE
	.align		4
.L_31:
        /*00b0*/ 	.byte	0x03, 0x19
        /*00b2*/ 	.short	0x0048


	//----- nvinfo : EIATTR_PARAM_CBANK
	.align		4
        /*00b4*/ 	.byte	0x04, 0x0a
        /*00b6*/ 	.short	(.L_33 - .L_32)
	.align		4
.L_32:
        /*00b8*/ 	.word	index@(.nv.constant0._Z22parameter_sweep_kernel9SimParamsiiiiP13SuccessResultPi)
        /*00bc*/ 	.short	0x0380
        /*00be*/ 	.short	0x0048


	//----- nvinfo : EIATTR_SW_WAR
	.align		4
.L_33:
        /*00c0*/ 	.byte	0x04, 0x36
        /*00c2*/ 	.short	(.L_35 - .L_34)
.L_34:
        /*00c4*/ 	.word	0x00000008
.L_35:


//--------------------- .nv.callgraph             --------------------------
	.section	.nv.callgraph,"",@"SHT_CUDA_CALLGRAPH"
	.align	4
	.sectionentsize	8
	.align		4
        /*0000*/ 	.word	0x00000000
	.align		4
        /*0004*/ 	.word	0xffffffff
	.align		4
        /*0008*/ 	.word	0x00000000
	.align		4
        /*000c*/ 	.word	0xfffffffe
	.align		4
        /*0010*/ 	.word	0x00000000
	.align		4
        /*0014*/ 	.word	0xfffffffd
	.align		4
        /*0018*/ 	.word	0x00000000
	.align		4
        /*001c*/ 	.word	0xfffffffc


//--------------------- .text._Z22parameter_sweep_kernel9SimParamsiiiiP13SuccessResultPi --------------------------
	.section	.text._Z22parameter_sweep_kernel9SimParamsiiiiP13SuccessResultPi,"ax",@progbits
	.align	128
        .global         _Z22parameter_sweep_kernel9SimParamsiiiiP13SuccessResultPi
        .type           _Z22parameter_sweep_kernel9SimParamsiiiiP13SuccessResultPi,@function
        .size           _Z22parameter_sweep_kernel9SimParamsiiiiP13SuccessResultPi,(.L_x_39 - _Z22parameter_sweep_kernel9SimParamsiiiiP13SuccessResultPi)
        .other          _Z22parameter_sweep_kernel9SimParamsiiiiP13SuccessResultPi,@"STO_CUDA_ENTRY STV_DEFAULT"
_Z22parameter_sweep_kernel9SimParamsiiiiP13SuccessResultPi:
.text._Z22parameter_sweep_kernel9SimParamsiiiiP13SuccessResultPi:
[----:B------:R-:W-:Y:S01]  /*0000*/  LDC R1, c[0x0][0x37c] ;  /* 0x0000df00ff017b82 */ /* 0x000fe20000000800 */
[----:B------:R-:W0:Y:S07]  /*0010*/  S2R R5, SR_TID.X ;  /* 0x0000000000057919 */ /* 0x000e2e0000002100 */
[----:B------:R-:W1:Y:S01]  /*0020*/  LDC.64 R2, c[0x0][0x3b0] ;  /* 0x0000ec00ff027b82 */ /* 0x000e620000000a00 */
[----:B------:R-:W2:Y:S07]  /*0030*/  LDCU.64 UR6, c[0x0][0x3a8] ;  /* 0x00007500ff0677ac */ /* 0x000eae0008000a00 */
[----:B------:R-:W0:Y:S08]  /*0040*/  S2UR UR5, SR_CTAID.X ;  /* 0x00000000000579c3 */ /* 0x000e300000002500 */
[----:B------:R-:W0:Y:S01]  /*0050*/  LDC R4, c[0x0][0x360] ;  /* 0x0000d800ff047b82 */ /* 0x000e220000000800 */
[----:B--2---:R-:W-:Y:S01]  /*0060*/  UIADD3 UR4, UPT, UPT, UR7, 0x1, -UR6 ;  /* 0x0000000107047890 */ /* 0x004fe2000fffe806 */
[----:B-1----:R-:W-:Y:S01]  /*0070*/  IADD3 R0, PT, PT, R3, 0x1, -R2 ;  /* 0x0000000103007810 */ /* 0x002fe20007ffe802 */
[----:B0-----:R-:W-:-:S04]  /*0080*/  IMAD R3, R4, UR5, R5 ;  /* 0x0000000504037c24 */ /* 0x001fc8000f8e0205 */
[----:B------:R-:W-:Y:S01]  /*0090*/  IMAD.WIDE R4, R0, UR4, RZ ;  /* 0x0000000400047c25 */ /* 0x000fe2000f8e02ff */
[----:B------:R-:W-:Y:S02]  /*00a0*/  SHF.R.S32.HI R7, RZ, 0x1f, R3 ;  /* 0x0000001fff077819 */ /* 0x000fe40000011403 */
[----:B------:R-:W-:-:S04]  /*00b0*/  ISETP.GT.U32.AND P0, PT, R4, R3, PT ;  /* 0x000000030400720c */ /* 0x000fc80003f04070 */
[----:B------:R-:W-:-:S13]  /*00c0*/  ISETP.GT.AND.EX P0, PT, R5, R7, PT, P0 ;  /* 0x000000070500720c */ /* 0x000fda0003f04300 */
[----:B------:R-:W-:Y:S05]  /*00d0*/  @!P0 EXIT ;  /* 0x000000000000894d */ /* 0x000fea0003800000 */
[-C--:B------:R-:W-:Y:S01]  /*00e0*/  IABS R7, R0.reuse ;  /* 0x0000000000077213 */ /* 0x080fe20000000000 */
[----:B------:R-:W0:Y:S01]  /*00f0*/  LDCU.64 UR4, c[0x0][0x388] ;  /* 0x00007100ff0477ac */ /* 0x000e220008000a00 */
[----:B------:R-:W-:Y:S01]  /*0100*/  IABS R10, R3 ;  /* 0x00000003000a7213 */ /* 0x000fe20000000000 */
[----:B------:R-:W-:Y:S01]  /*0110*/  BSSY.RECONVERGENT B0, `(.L_x_0) ;  /* 0x0000166000007945 */ /* 0x000fe20003800200 */
[----:B------:R-:W1:Y:S01]  /*0120*/  I2F.RP R6, R7 ;  /* 0x0000000700067306 */ /* 0x000e620000209400 */
[----:B------:R-:W-:Y:S01]  /*0130*/  IABS R11, R0 ;  /* 0x00000000000b7213 */ /* 0x000fe20000000000 */
[----:B------:R-:W2:Y:S01]  /*0140*/  LDCU.64 UR12, c[0x0][0x380] ;  /* 0x00007000ff0c77ac */ /* 0x000ea20008000a00 */
[----:B------:R-:W-:Y:S01]  /*0150*/  CS2R R14, SRZ ;  /* 0x00000000000e7805 */ /* 0x000fe2000001ff00 */
[----:B------:R-:W3:Y:S04]  /*0160*/  LDCU.128 UR8, c[0x0][0x390] ;  /* 0x00007200ff0877ac */ /* 0x000ee80008000c00 */
[----:B-1----:R-:W1:Y:S01]  /*0170*/  MUFU.RCP R6, R6 ;  /* 0x0000000600067308 */ /* 0x002e620000001000 */
[----:B0-----:R-:W-:-:S02]  /*0180*/  IMAD.U32 R18, RZ, RZ, UR4 ;  /* 0x00000004ff127e24 */ /* 0x001fc4000f8e00ff */
[----:B------:R-:W-:Y:S01]  /*0190*/  IMAD.U32 R19, RZ, RZ, UR5 ;  /* 0x00000005ff137e24 */ /* 0x000fe2000f8e00ff */
[----:B--2---:R-:W-:Y:S01]  /*01a0*/  MOV R16, UR12 ;  /* 0x0000000c00107c02 */ /* 0x004fe20008000f00 */
[----:B------:R-:W-:Y:S02]  /*01b0*/  IMAD.U32 R17, RZ, RZ, UR13 ;  /* 0x0000000dff117e24 */ /* 0x000fe4000f8e00ff */
[----:B-1----:R-:W-:Y:S02]  /*01c0*/  VIADD R4, R6, 0xffffffe ;  /* 0x0ffffffe06047836 */ /* 0x002fe40000000000 */
[----:B------:R-:W-:Y:S02]  /*01d0*/  IMAD.MOV R6, RZ, RZ, -R11 ;  /* 0x000000ffff067224 */ /* 0x000fe400078e0a0b */
[----:B------:R0:W1:Y:S02]  /*01e0*/  F2I.FTZ.U32.TRUNC.NTZ R5, R4 ;  /* 0x0000000400057305 */ /* 0x000064000021f000 */
[----:B0-----:R-:W-:-:S02]  /*01f0*/  HFMA2 R4, -RZ, RZ, 0, 0 ;  /* 0x00000000ff047431 */ /* 0x001fc400000001ff */
[----:B-1----:R-:W-:-:S04]  /*0200*/  IMAD.MOV R8, RZ, RZ, -R5 ;  /* 0x000000ffff087224 */ /* 0x002fc800078e0a05 */
[----:B------:R-:W-:Y:S02]  /*0210*/  IMAD R9, R8, R7, RZ ;  /* 0x0000000708097224 */ /* 0x000fe400078e02ff */
[----:B------:R-:W-:Y:S02]  /*0220*/  IMAD.MOV.U32 R8, RZ, RZ, R10 ;  /* 0x000000ffff087224 */ /* 0x000fe400078e000a */
[----:B------:R-:W-:-:S06]  /*0230*/  IMAD.HI.U32 R5, R5, R9, R4 ;  /* 0x0000000905057227 */ /* 0x000fcc00078e0004 */
[----:B------:R-:W-:-:S04]  /*0240*/  IMAD.HI.U32 R5, R5, R8, RZ ;  /* 0x0000000805057227 */ /* 0x000fc800078e00ff */
[----:B------:R-:W-:-:S05]  /*0250*/  IMAD R4, R5, R6, R8 ;  /* 0x0000000605047224 */ /* 0x000fca00078e0208 */
[----:B------:R-:W-:-:S13]  /*0260*/  ISETP.GT.U32.AND P1, PT, R7, R4, PT ;  /* 0x000000040700720c */ /* 0x000fda0003f24070 */
[----:B------:R-:W-:Y:S02]  /*0270*/  @!P1 IMAD.IADD R4, R4, 0x1, -R7 ;  /* 0x0000000104049824 */ /* 0x000fe400078e0a07 */
[----:B------:R-:W-:Y:S01]  /*0280*/  @!P1 VIADD R5, R5, 0x1 ;  /* 0x0000000105059836 */ /* 0x000fe20000000000 */
[----:B------:R-:W-:Y:S02]  /*0290*/  ISETP.NE.AND P1, PT, R0, RZ, PT ;  /* 0x000000ff0000720c */ /* 0x000fe40003f25270 */
[----:B------:R-:W-:Y:S02]  /*02a0*/  ISETP.GE.U32.AND P0, PT, R4, R7, PT ;  /* 0x000000070400720c */ /* 0x000fe40003f06070 */
[----:B------:R-:W-:-:S04]  /*02b0*/  LOP3.LUT R4, R3, R0, RZ, 0x3c, !PT ;  /* 0x0000000003047212 */ /* 0x000fc800078e3cff */
[----:B------:R-:W-:-:S07]  /*02c0*/  ISETP.GE.AND P2, PT, R4, RZ, PT ;  /* 0x000000ff0400720c */ /* 0x000fce0003f46270 */
[----:B------:R-:W-:-:S06]  /*02d0*/  @P0 IADD3 R5, PT, PT, R5, 0x1, RZ ;  /* 0x0000000105050810 */ /* 0x000fcc0007ffe0ff */
[----:B------:R-:W-:Y:S01]  /*02e0*/  @!P2 IMAD.MOV R5, RZ, RZ, -R5 ;  /* 0x000000ffff05a224 */ /* 0x000fe200078e0a05 */
[----:B------:R-:W-:-:S05]  /*02f0*/  @!P1 LOP3.LUT R5, RZ, R0, RZ, 0x33, !PT ;  /* 0x00000000ff059212 */ /* 0x000fca00078e33ff */
[----:B------:R-:W-:Y:S02]  /*0300*/  IMAD.MOV R13, RZ, RZ, -R5 ;  /* 0x000000ffff0d7224 */ /* 0x000fe400078e0a05 */
[----:B------:R-:W-:Y:S01]  /*0310*/  VIADD R12, R5, UR6 ;  /* 0x00000006050c7c36 */ /* 0x000fe20008000000 */
[----:B------:R-:W0:Y:S01]  /*0320*/  LDCU.64 UR6, c[0x0][0x3a0] ;  /* 0x00007400ff0677ac */ /* 0x000e220008000a00 */
[----:B------:R-:W-:Y:S02]  /*0330*/  IMAD R13, R0, R13, R3 ;  /* 0x0000000d000d7224 */ /* 0x000fe400078e0203 */
[----:B------:R-:W1:Y:S03]  /*0340*/  I2F.F64 R10, R12 ;  /* 0x0000000c000a7312 */ /* 0x000e660000201c00 */
[----:B------:R-:W-:Y:S01]  /*0350*/  IADD3 R13, PT, PT, R13, R2, RZ ;  /* 0x000000020d0d7210 */ /* 0x000fe20007ffe0ff */
[----:B------:R-:W-:-:S04]  /*0360*/  IMAD.MOV.U32 R2, RZ, RZ, RZ ;  /* 0x000000ffff027224 */ /* 0x000fc800078e00ff */
[----:B------:R-:W2:Y:S01]  /*0370*/  I2F.F64 R8, R13 ;  /* 0x0000000d00087312 */ /* 0x000ea20000201c00 */
[----:B-1----:R-:W-:Y:S02]  /*0380*/  IMAD.MOV.U32 R20, RZ, RZ, R10 ;  /* 0x000000ffff147224 */ /* 0x002fe400078e000a */
[----:B------:R-:W-:Y:S01]  /*0390*/  IMAD.MOV.U32 R21, RZ, RZ, R11 ;  /* 0x000000ffff157224 */ /* 0x000fe200078e000b */
[----:B--2---:R-:W-:Y:S01]  /*03a0*/  MOV R22, R8 ;  /* 0x0000000800167202 */ /* 0x004fe20000000f00 */
[----:B0--3--:R-:W-:-:S07]  /*03b0*/  IMAD.MOV.U32 R23, RZ, RZ, R9 ;  /* 0x000000ffff177224 */ /* 0x009fce00078e0009 */
.L_x_25:
[----:B------:R-:W-:Y:S01]  /*03c0*/  DADD R24, RZ, -R18 ;  /* 0x00000000ff187229 */ /* 0x000fe20000000812 */
[----:B------:R-:W-:Y:S01]  /*03d0*/  IMAD.MOV.U32 R6, RZ, RZ, 0x0 ;  /* 0x00000000ff067424 */ /* 0x000fe200078e00ff */
[----:B------:R-:W-:Y:S01]  /*03e0*/  DADD R36, R14, -R16 ;  /* 0x000000000e247229 */ /* 0x000fe20000000810 */
[----:B------:R-:W-:Y:S01]  /*03f0*/  MOV R7, 0x3fd80000 ;  /* 0x3fd8000000077802 */ /* 0x000fe20000000f00 */
[----:B------:R-:W-:Y:S01]  /*0400*/  BSSY.RECONVERGENT B1, `(.L_x_1) ;  /* 0x000001c000017945 */ /* 0x000fe20003800200 */
[----:B------:R-:W-:-:S03]  /*0410*/  CS2R R30, SRZ ;  /* 0x00000000001e7805 */ /* 0x000fc6000001ff00 */
[----:B------:R-:W-:-:S08]  /*0420*/  DMUL R38, R24, R24 ;  /* 0x0000001818267228 */ /* 0x000fd00000000000 */
[----:B------:R-:W-:-:S06]  /*0430*/  DFMA R38, R36, R36, R38 ;  /* 0x000000242426722b */ /* 0x000fcc0000000026 */
[----:B------:R-:W0:Y:S04]  /*0440*/  MUFU.RSQ64H R35, R39 ;  /* 0x0000002700237308 */ /* 0x000e280000001c00 */
[----:B------:R-:W-:-:S05]  /*0450*/  VIADD R34, R39, 0xfcb00000 ;  /* 0xfcb0000027227836 */ /* 0x000fca0000000000 */
[----:B------:R-:W-:Y:S01]  /*0460*/  ISETP.GE.U32.AND P0, PT, R34, 0x7ca00000, PT ;  /* 0x7ca000002200780c */ /* 0x000fe20003f06070 */
[----:B0-----:R-:W-:-:S08]  /*0470*/  DMUL R4, R34, R34 ;  /* 0x0000002222047228 */ /* 0x001fd00000000000 */
[----:B------:R-:W-:-:S08]  /*0480*/  DFMA R4, R38, -R4, 1 ;  /* 0x3ff000002604742b */ /* 0x000fd00000000804 */
[----:B------:R-:W-:Y:S02]  /*0490*/  DFMA R6, R4, R6, 0.5 ;  /* 0x3fe000000406742b */ /* 0x000fe40000000006 */
[----:B------:R-:W-:-:S08]  /*04a0*/  DMUL R4, R34, R4 ;  /* 0x0000000422047228 */ /* 0x000fd00000000000 */
[----:B------:R-:W-:-:S08]  /*04b0*/  DFMA R26, R6, R4, R34 ;  /* 0x00000004061a722b */ /* 0x000fd00000000022 */
[----:B------:R-:W-:Y:S02]  /*04c0*/  DMUL R4, R38, R26 ;  /* 0x0000001a26047228 */ /* 0x000fe40000000000 */
[----:B------:R-:W-:Y:S02]  /*04d0*/  VIADD R7, R27, 0xfff00000 ;  /* 0xfff000001b077836 */ /* 0x000fe40000000000 */
[----:B------:R-:W-:-:S04]  /*04e0*/  IMAD.MOV.U32 R6, RZ, RZ, R26 ;  /* 0x000000ffff067224 */ /* 0x000fc800078e001a */
[----:B------:R-:W-:-:S08]  /*04f0*/  DFMA R32, R4, -R4, R38 ;  /* 0x800000040420722b */ /* 0x000fd00000000026 */
[----:B------:R-:W-:Y:S01]  /*0500*/  DFMA R28, R32, R6, R4 ;  /* 0x00000006201c722b */ /* 0x000fe20000000004 */
[----:B------:R-:W-:Y:S10]  /*0510*/  @!P0 BRA `(.L_x_2) ;  /* 0x0000000000288947 */ /* 0x000ff40003800000 */
[----:B------:R-:W-:Y:S01]  /*0520*/  IMAD.MOV.U32 R0, RZ, RZ, R26 ;  /* 0x000000ffff007224 */ /* 0x000fe200078e001a */
[----:B------:R-:W-:Y:S01]  /*0530*/  MOV R26, R32 ;  /* 0x00000020001a7202 */ /* 0x000fe20000000f00 */
[----:B------:R-:W-:Y:S01]  /*0540*/  IMAD.MOV.U32 R3, RZ, RZ, R7 ;  /* 0x000000ffff037224 */ /* 0x000fe200078e0007 */
[----:B------:R-:W-:Y:S01]  /*0550*/  MOV R7, R39 ;  /* 0x0000002700077202 */ /* 0x000fe20000000f00 */
[----:B------:R-:W-:Y:S01]  /*0560*/  IMAD.MOV.U32 R27, RZ, RZ, R33 ;  /* 0x000000ffff1b7224 */ /* 0x000fe200078e0021 */
[----:B------:R-:W-:Y:S01]  /*0570*/  MOV R32, 0x5a0 ;  /* 0x000005a000207802 */ /* 0x000fe20000000f00 */
[----:B------:R-:W-:-:S07]  /*0580*/  IMAD.MOV.U32 R6, RZ, RZ, R38 ;  /* 0x000000ffff067224 */ /* 0x000fce00078e0026 */
[----:B------:R-:W-:Y:S05]  /*0590*/  CALL.REL.NOINC `($__internal_1_$__cuda_sm20_dsqrt_rn_f64_mediumpath_v1) ;  /* 0x0000001800e47944 */ /* 0x000fea0003c00000 */
[----:B------:R-:W-:Y:S02]  /*05a0*/  IMAD.MOV.U32 R28, RZ, RZ, R26 ;  /* 0x000000ffff1c7224 */ /* 0x000fe400078e001a */
[----:B------:R-:W-:-:S07]  /*05b0*/  IMAD.MOV.U32 R29, RZ, RZ, R27 ;  /* 0x000000ffff1d7224 */ /* 0x000fce00078e001b */
.L_x_2:
[----:B------:R-:W-:Y:S05]  /*05c0*/  BSYNC.RECONVERGENT B1 ;  /* 0x0000000000017941 */ /* 0x000fea0003800200 */
.L_x_1:
[----:B------:R-:W-:Y:S01]  /*05d0*/  DSETP.GT.AND P0, PT, R38, RZ, PT ;  /* 0x000000ff2600722a */ /* 0x000fe20003f04000 */
[----:B------:R-:W-:Y:S01]  /*05e0*/  BSSY.RECONVERGENT B1, `(.L_x_3) ;  /* 0x0000033000017945 */ /* 0x000fe20003800200 */
[----:B------:R-:W-:-:S12]  /*05f0*/  CS2R R26, SRZ ;  /* 0x00000000001a7805 */ /* 0x000fd8000001ff00 */
[----:B------:R-:W-:Y:S05]  /*0600*/  @!P0 BRA `(.L_x_4) ;  /* 0x0000000000c08947 */ /* 0x000fea0003800000 */
[----:B------:R-:W0:Y:S01]  /*0610*/  MUFU.RCP64H R5, R29 ;  /* 0x0000001d00057308 */ /* 0x000e220000001800 */
[----:B------:R-:W-:Y:S01]  /*0620*/  IMAD.MOV.U32 R4, RZ, RZ, 0x1 ;  /* 0x00000001ff047424 */ /* 0x000fe200078e00ff */
[----:B------:R-:W-:Y:S01]  /*0630*/  FSETP.GEU.AND P1, PT, |R37|, 6.5827683646048100446e-37, PT ;  /* 0x036000002500780b */ /* 0x000fe20003f2e200 */
[----:B------:R-:W-:Y:S04]  /*0640*/  BSSY.RECONVERGENT B2, `(.L_x_5) ;  /* 0x0000012000027945 */ /* 0x000fe80003800200 */
[----:B0-----:R-:W-:-:S08]  /*0650*/  DFMA R6, R4, -R28, 1 ;  /* 0x3ff000000406742b */ /* 0x001fd0000000081c */
[----:B------:R-:W-:-:S08]  /*0660*/  DFMA R6, R6, R6, R6 ;  /* 0x000000060606722b */ /* 0x000fd00000000006 */
[----:B------:R-:W-:-:S08]  /*0670*/  DFMA R6, R4, R6, R4 ;  /* 0x000000060406722b */ /* 0x000fd00000000004 */
[----:B------:R-:W-:-:S08]  /*0680*/  DFMA R4, R6, -R28, 1 ;  /* 0x3ff000000604742b */ /* 0x000fd0000000081c */
[----:B------:R-:W-:-:S08]  /*0690*/  DFMA R4, R6, R4, R6 ;  /* 0x000000040604722b */ /* 0x000fd00000000006 */
[----:B------:R-:W-:-:S08]  /*06a0*/  DMUL R6, R36, R4 ;  /* 0x0000000424067228 */ /* 0x000fd00000000000 */
[----:B------:R-:W-:-:S08]  /*06b0*/  DFMA R26, R6, -R28, R36 ;  /* 0x8000001c061a722b */ /* 0x000fd00000000024 */
[----:B------:R-:W-:-:S10]  /*06c0*/  DFMA R4, R4, R26, R6 ;  /* 0x0000001a0404722b */ /* 0x000fd40000000006 */
[----:B------:R-:W-:-:S05]  /*06d0*/  FFMA R0, RZ, R29, R5 ;  /* 0x0000001dff007223 */ /* 0x000fca0000000005 */
[----:B------:R-:W-:-:S13]  /*06e0*/  FSETP.GT.AND P0, PT, |R0|, 1.469367938527859385e-39, PT ;  /* 0x001000000000780b */ /* 0x000fda0003f04200 */
[----:B------:R-:W-:Y:S05]  /*06f0*/  @P0 BRA P1, `(.L_x_6) ;  /* 0x0000000000180947 */ /* 0x000fea0000800000 */
[----:B------:R-:W-:Y:S01]  /*0700*/  MOV R4, R36 ;  /* 0x0000002400047202 */ /* 0x000fe20000000f00 */
[----:B------:R-:W-:Y:S01]  /*0710*/  IMAD.MOV.U32 R5, RZ, RZ, R37 ;  /* 0x000000ffff057224 */ /* 0x000fe200078e0025 */
[----:B------:R-:W-:Y:S01]  /*0720*/  MOV R0, 0x760 ;  /* 0x0000076000007802 */ /* 0x000fe20000000f00 */
[----:B------:R-:W-:Y:S02]  /*0730*/  IMAD.MOV.U32 R6, RZ, RZ, R28 ;  /* 0x000000ffff067224 */ /* 0x000fe400078e001c */
[----:B------:R-:W-:-:S07]  /*0740*/  IMAD.MOV.U32 R3, RZ, RZ, R29 ;  /* 0x000000ffff037224 */ /* 0x000fce00078e001d */
[----:B------:R-:W-:Y:S05]  /*0750*/  CALL.REL.NOINC `($__internal_0_$__cuda_sm20_div_rn_f64_full) ;  /* 0x0000001000dc7944 */ /* 0x000fea0003c00000 */
.L_x_6:
[----:B------:R-:W-:Y:S05]  /*0760*/  BSYNC.RECONVERGENT B2 ;  /* 0x0000000000027941 */ /* 0x000fea0003800200 */
.L_x_5:
[----:B------:R-:W0:Y:S01]  /*0770*/  MUFU.RCP64H R7, R29 ;  /* 0x0000001d00077308 */ /* 0x000e220000001800 */
[----:B------:R-:W-:Y:S01]  /*0780*/  MOV R6, 0x1 ;  /* 0x0000000100067802 */ /* 0x000fe20000000f00 */
[----:B------:R-:W-:Y:S01]  /*0790*/  BSSY.RECONVERGENT B2, `(.L_x_4) ;  /* 0x0000017000027945 */ /* 0x000fe20003800200 */
[----:B------:R-:W-:-:S04]  /*07a0*/  FSETP.GEU.AND P1, PT, |R25|, 6.5827683646048100446e-37, PT ;  /* 0x036000001900780b */ /* 0x000fc80003f2e200 */
[----:B0-----:R-:W-:-:S08]  /*07b0*/  DFMA R26, R6, -R28, 1 ;  /* 0x3ff00000061a742b */ /* 0x001fd0000000081c */
[----:B------:R-:W-:-:S08]  /*07c0*/  DFMA R26, R26, R26, R26 ;  /* 0x0000001a1a1a722b */ /* 0x000fd0000000001a */
[----:B------:R-:W-:-:S08]  /*07d0*/  DFMA R26, R6, R26, R6 ;  /* 0x0000001a061a722b */ /* 0x000fd00000000006 */
[----:B------:R-:W-:-:S08]  /*07e0*/  DFMA R6, R26, -R28, 1 ;  /* 0x3ff000001a06742b */ /* 0x000fd0000000081c */
[----:B------:R-:W-:-:S08]  /*07f0*/  DFMA R30, R26, R6, R26 ;  /* 0x000000061a1e722b */ /* 0x000fd0000000001a */
[----:B------:R-:W-:-:S08]  /*0800*/  DMUL R26, R24, R30 ;  /* 0x0000001e181a7228 */ /* 0x000fd00000000000 */
[----:B------:R-:W-:-:S08]  /*0810*/  DFMA R6, R26, -R28, R24 ;  /* 0x8000001c1a06722b */ /* 0x000fd00000000018 */
[----:B------:R-:W-:Y:S01]  /*0820*/  DFMA R26, R30, R6, R26 ;  /* 0x000000061e1a722b */ /* 0x000fe2000000001a */
[----:B------:R-:W-:Y:S02]  /*0830*/  IMAD.MOV.U32 R30, RZ, RZ, R4 ;  /* 0x000000ffff1e7224 */ /* 0x000fe400078e0004 */
[----:B------:R-:W-:-:S07]  /*0840*/  IMAD.MOV.U32 R31, RZ, RZ, R5 ;  /* 0x000000ffff1f7224 */ /* 0x000fce00078e0005 */
[----:B------:R-:W-:-:S05]  /*0850*/  FFMA R0, RZ, R29, R27 ;  /* 0x0000001dff007223 */ /* 0x000fca000000001b */
[----:B------:R-:W-:-:S13]  /*0860*/  FSETP.GT.AND P0, PT, |R0|, 1.469367938527859385e-39, PT ;  /* 0x001000000000780b */ /* 0x000fda0003f04200 */
[----:B------:R-:W-:Y:S05]  /*0870*/  @P0 BRA P1, `(.L_x_7) ;  /* 0x0000000000200947 */ /* 0x000fea0000800000 */
[----:B------:R-:W-:Y:S01]  /*0880*/  IMAD.MOV.U32 R4, RZ, RZ, R24 ;  /* 0x000000ffff047224 */ /* 0x000fe200078e0018 */
[----:B------:R-:W-:Y:S01]  /*0890*/  MOV R5, R25 ;  /* 0x0000001900057202 */ /* 0x000fe20000000f00 */
[----:B------:R-:W-:Y:S01]  /*08a0*/  IMAD.MOV.U32 R6, RZ, RZ, R28 ;  /* 0x000000ffff067224 */ /* 0x000fe200078e001c */
[----:B------:R-:W-:Y:S01]  /*08b0*/  MOV R0, 0x8e0 ;  /* 0x000008e000007802 */ /* 0x000fe20000000f00 */
[----:B------:R-:W-:-:S07]  /*08c0*/  IMAD.MOV.U32 R3, RZ, RZ, R29 ;  /* 0x000000ffff037224 */ /* 0x000fce00078e001d */
[----:B------:R-:W-:Y:S05]  /*08d0*/  CALL.REL.NOINC `($__internal_0_$__cuda_sm20_div_rn_f64_full) ;  /* 0x00000010007c7944 */ /* 0x000fea0003c00000 */
[----:B------:R-:W-:Y:S01]  /*08e0*/  IMAD.MOV.U32 R26, RZ, RZ, R4 ;  /* 0x000000ffff1a7224 */ /* 0x000fe200078e0004 */
[----:B------:R-:W-:-:S07]  /*08f0*/  MOV R27, R5 ;  /* 0x00000005001b7202 */ /* 0x000fce0000000f00 */
.L_x_7:
[----:B------:R-:W-:Y:S05]  /*0900*/  BSYNC.RECONVERGENT B2 ;  /* 0x0000000000027941 */ /* 0x000fea0003800200 */
.L_x_4:
[----:B------:R-:W-:Y:S05]  /*0910*/  BSYNC.RECONVERGENT B1 ;  /* 0x0000000000017941 */ /* 0x000fea0003800200 */
.L_x_3:
[----:B------:R-:W-:Y:S01]  /*0920*/  DSETP.GEU.AND P0, PT, R28, 2084400, PT ;  /* 0x413fce301c00742a */ /* 0x000fe20003f0e000 */
[----:B------:R-:W-:Y:S01]  /*0930*/  IMAD.MOV.U32 R4, RZ, RZ, 0x1 ;  /* 0x00000001ff047424 */ /* 0x000fe200078e00ff */
[----:B------:R-:W-:Y:S01]  /*0940*/  UMOV UR4, 0x39fdc54f ;  /* 0x39fdc54f00047882 */ /* 0x000fe20000000000 */
[----:B------:R-:W-:Y:S01]  /*0950*/  UMOV UR5, 0x438b33b4 ;  /* 0x438b33b400057882 */ /* 0x000fe20000000000 */
[----:B------:R-:W-:Y:S02]  /*0960*/  BSSY.RECONVERGENT B1, `(.L_x_8) ;  /* 0x0000015000017945 */ /* 0x000fe40003800200 */
[----:B------:R-:W-:Y:S02]  /*0970*/  FSEL R6, R28, RZ, P0 ;  /* 0x000000ff1c067208 */ /* 0x000fe40000000000 */
[----:B------:R-:W-:-:S06]  /*0980*/  FSEL R7, R29, 11.9878387451171875, P0 ;  /* 0x413fce301d077808 */ /* 0x000fcc0000000000 */
[----:B------:R-:W-:-:S06]  /*0990*/  DMUL R6, R6, R6 ;  /* 0x0000000606067228 */ /* 0x000fcc0000000000 */
[----:B------:R-:W0:Y:S02]  /*09a0*/  MUFU.RCP64H R5, R7 ;  /* 0x0000000700057308 */ /* 0x000e240000001800 */
[----:B0-----:R-:W-:-:S08]  /*09b0*/  DFMA R24, -R6, R4, 1 ;  /* 0x3ff000000618742b */ /* 0x001fd00000000104 */
[----:B------:R-:W-:-:S08]  /*09c0*/  DFMA R24, R24, R24, R24 ;  /* 0x000000181818722b */ /* 0x000fd00000000018 */
[----:B------:R-:W-:-:S08]  /*09d0*/  DFMA R24, R4, R24, R4 ;  /* 0x000000180418722b */ /* 0x000fd00000000004 */
[----:B------:R-:W-:-:S08]  /*09e0*/  DFMA R4, -R6, R24, 1 ;  /* 0x3ff000000604742b */ /* 0x000fd00000000118 */
[----:B------:R-:W-:-:S08]  /*09f0*/  DFMA R4, R24, R4, R24 ;  /* 0x000000041804722b */ /* 0x000fd00000000018 */
[----:B------:R-:W-:-:S08]  /*0a00*/  DMUL R24, R4, UR4 ;  /* 0x0000000404187c28 */ /* 0x000fd00008000000 */
[----:B------:R-:W-:-:S08]  /*0a10*/  DFMA R28, -R6, R24, UR4 ;  /* 0x00000004061c7e2b */ /* 0x000fd00008000118 */
[----:B------:R-:W-:-:S10]  /*0a20*/  DFMA R4, R4, R28, R24 ;  /* 0x0000001c0404722b */ /* 0x000fd40000000018 */
[----:B------:R-:W-:-:S05]  /*0a30*/  FFMA R0, RZ, R7, R5 ;  /* 0x00000007ff007223 */ /* 0x000fca0000000005 */
[----:B------:R-:W-:-:S13]  /*0a40*/  FSETP.GT.AND P0, PT, |R0|, 1.469367938527859385e-39, PT ;  /* 0x001000000000780b */ /* 0x000fda0003f04200 */
[----:B------:R-:W-:Y:S05]  /*0a50*/  @P0 BRA `(.L_x_9) ;  /* 0x0000000000140947 */ /* 0x000fea0003800000 */
[----:B------:R-:W-:Y:S01]  /*0a60*/  IMAD.MOV.U32 R3, RZ, RZ, R7 ;  /* 0x000000ffff037224 */ /* 0x000fe200078e0007 */
[----:B------:R-:W-:Y:S01]  /*0a70*/  MOV R5, 0x438b33b4 ;  /* 0x438b33b400057802 */ /* 0x000fe20000000f00 */
[----:B------:R-:W-:Y:S01]  /*0a80*/  IMAD.MOV.U32 R4, RZ, RZ, 0x39fdc54f ;  /* 0x39fdc54fff047424 */ /* 0x000fe200078e00ff */
[----:B------:R-:W-:-:S07]  /*0a90*/  MOV R0, 0xab0 ;  /* 0x00000ab000007802 */ /* 0x000fce0000000f00 */
[----:B------:R-:W-:Y:S05]  /*0aa0*/  CALL.REL.NOINC `($__internal_0_$__cuda_sm20_div_rn_f64_full) ;  /* 0x0000001000087944 */ /* 0x000fea0003c00000 */
.L_x_9:
[----:B------:R-:W-:Y:S05]  /*0ab0*/  BSYNC.RECONVERGENT B1 ;  /* 0x0000000000017941 */ /* 0x000fea0003800200 */
.L_x_8:
[C---:B------:R-:W-:Y:S01]  /*0ac0*/  DMUL R26, R4.reuse, R26 ;  /* 0x0000001a041a7228 */ /* 0x040fe20000000000 */
[----:B------:R-:W-:Y:S01]  /*0ad0*/  UMOV UR4, 0xd2f1a9fc ;  /* 0xd2f1a9fc00047882 */ /* 0x000fe20000000000 */
[----:B------:R-:W-:Y:S01]  /*0ae0*/  UMOV UR5, 0x3f50624d ;  /* 0x3f50624d00057882 */ /* 0x000fe20000000000 */
[----:B------:R-:W-:Y:S01]  /*0af0*/  DMUL R30, R4, R30 ;  /* 0x0000001e041e7228 */ /* 0x000fe20000000000 */
[----:B------:R-:W-:Y:S01]  /*0b00*/  IMAD.MOV.U32 R24, RZ, RZ, 0x0 ;  /* 0x00000000ff187424 */ /* 0x000fe200078e00ff */
[----:B------:R-:W-:Y:S01]  /*0b10*/  BSSY.RECONVERGENT B1, `(.L_x_10) ;  /* 0x0000022000017945 */ /* 0x000fe20003800200 */
[----:B------:R-:W-:Y:S02]  /*0b20*/  IMAD.MOV.U32 R25, RZ, RZ, 0x3fd80000 ;  /* 0x3fd80000ff197424 */ /* 0x000fe400078e00ff */
[----:B------:R-:W-:-:S03]  /*0b30*/  DMUL R26, R26, UR4 ;  /* 0x000000041a1a7c28 */ /* 0x000fc60008000000 */
[----:B------:R-:W-:-:S05]  /*0b40*/  DMUL R30, R30, UR4 ;  /* 0x000000041e1e7c28 */ /* 0x000fca0008000000 */
[----:B------:R-:W-:-:S03]  /*0b50*/  DFMA R22, R26, 200, R22 ;  /* 0x406900001a16782b */ /* 0x000fc60000000016 */
[----:B------:R-:W-:-:S05]  /*0b60*/  DFMA R20, R30, 200, R20 ;  /* 0x406900001e14782b */ /* 0x000fca0000000014 */
[----:B------:R-:W-:-:S03]  /*0b70*/  DFMA R18, R22, 200, R18 ;  /* 0x406900001612782b */ /* 0x000fc60000000012 */
[----:B------:R-:W-:-:S05]  /*0b80*/  DFMA R16, R20, 200, R16 ;  /* 0x406900001410782b */ /* 0x000fca0000000010 */
[----:B------:R-:W-:-:S03]  /*0b90*/  DADD R4, R18, -UR10 ;  /* 0x8000000a12047e29 */ /* 0x000fc60008000000 */
[----:B------:R-:W-:-:S05]  /*0ba0*/  DADD R6, R16, -UR8 ;  /* 0x8000000810067e29 */ /* 0x000fca0008000000 */
        /* <DEDUP_REMOVED lines=11> */
[----:B------:R-:W-:Y:S01]  /*0c60*/  IADD3 R25, PT, PT, R5, -0x100000, RZ ;  /* 0xfff0000005197810 */ /* 0x000fe20007ffe0ff */
[----:B------:R-:W-:-:S05]  /*0c70*/  IMAD.MOV.U32 R24, RZ, RZ, R4 ;  /* 0x000000ffff187224 */ /* 0x000fca00078e0004 */
[----:B------:R-:W-:-:S08]  /*0c80*/  DFMA R30, R28, -R28, R6 ;  /* 0x8000001c1c1e722b */ /* 0x000fd00000000006 */
[----:B------:R-:W-:Y:S01]  /*0c90*/  DFMA R26, R30, R24, R28 ;  /* 0x000000181e1a722b */ /* 0x000fe2000000001c */
[----:B------:R-:W-:Y:S10]  /*0ca0*/  @!P0 BRA `(.L_x_11) ;  /* 0x0000000000208947 */ /* 0x000ff40003800000 */
[----:B------:R-:W-:Y:S01]  /*0cb0*/  IMAD.MOV.U32 R0, RZ, RZ, R4 ;  /* 0x000000ffff007224 */ /* 0x000fe200078e0004 */
[----:B------:R-:W-:Y:S01]  /*0cc0*/  MOV R27, R31 ;  /* 0x0000001f001b7202 */ /* 0x000fe20000000f00 */
[----:B------:R-:W-:Y:S01]  /*0cd0*/  IMAD.MOV.U32 R26, RZ, RZ, R30 ;  /* 0x000000ffff1a7224 */ /* 0x000fe200078e001e */
[----:B------:R-:W-:Y:S01]  /*0ce0*/  MOV R32, 0xd30 ;  /* 0x00000d3000207802 */ /* 0x000fe20000000f00 */
[----:B------:R-:W-:Y:S02]  /*0cf0*/  IMAD.MOV.U32 R4, RZ, RZ, R28 ;  /* 0x000000ffff047224 */ /* 0x000fe400078e001c */
[----:B------:R-:W-:Y:S02]  /*0d00*/  IMAD.MOV.U32 R5, RZ, RZ, R29 ;  /* 0x000000ffff057224 */ /* 0x000fe400078e001d */
[----:B------:R-:W-:-:S07]  /*0d10*/  IMAD.MOV.U32 R3, RZ, RZ, R25 ;  /* 0x000000ffff037224 */ /* 0x000fce00078e0019 */
[----:B------:R-:W-:Y:S05]  /*0d20*/  CALL.REL.NOINC `($__internal_1_$__cuda_sm20_dsqrt_rn_f64_mediumpath_v1) ;  /* 0x0000001400007944 */ /* 0x000fea0003c00000 */
.L_x_11:
[----:B------:R-:W-:Y:S05]  /*0d30*/  BSYNC.RECONVERGENT B1 ;  /* 0x0000000000017941 */ /* 0x000fea0003800200 */
.L_x_10:
[----:B------:R-:W-:-:S14]  /*0d40*/  DSETP.GTU.AND P0, PT, R26, UR6, PT ;  /* 0x000000061a007e2a */ /* 0x000fdc000bf0c000 */
[----:B------:R-:W-:Y:S05]  /*0d50*/  @!P0 BRA `(.L_x_12) ;  /* 0x0000000800848947 */ /* 0x000fea0003800000 */
[----:B------:R-:W-:Y:S01]  /*0d60*/  DADD R14, R14, 300000 ;  /* 0x41124f800e0e7429 */ /* 0x000fe20000000000 */
[----:B------:R-:W-:Y:S01]  /*0d70*/  IMAD.MOV.U32 R6, RZ, RZ, 0x0 ;  /* 0x00000000ff067424 */ /* 0x000fe200078e00ff */
[----:B------:R-:W-:Y:S01]  /*0d80*/  DADD R24, RZ, -R18 ;  /* 0x00000000ff187229 */ /* 0x000fe20000000812 */
[----:B------:R-:W-:Y:S01]  /*0d90*/  IMAD.MOV.U32 R7, RZ, RZ, 0x3fd80000 ;  /* 0x3fd80000ff077424 */ /* 0x000fe200078e00ff */
[----:B------:R-:W-:Y:S01]  /*0da0*/  BSSY.RECONVERGENT B1, `(.L_x_13) ;  /* 0x000001b000017945 */ /* 0x000fe20003800200 */
[----:B------:R-:W-:-:S03]  /*0db0*/  CS2R R28, SRZ ;  /* 0x00000000001c7805 */ /* 0x000fc6000001ff00 */
[----:B------:R-:W-:Y:S02]  /*0dc0*/  DADD R36, -R16, R14 ;  /* 0x0000000010247229 */ /* 0x000fe4000000010e */
[----:B------:R-:W-:-:S08]  /*0dd0*/  DMUL R30, R24, R24 ;  /* 0x00000018181e7228 */ /* 0x000fd00000000000 */
[----:B------:R-:W-:-:S06]  /*0de0*/  DFMA R30, R36, R36, R30 ;  /* 0x00000024241e722b */ /* 0x000fcc000000001e */
[----:B------:R-:W0:Y:S04]  /*0df0*/  MUFU.RSQ64H R35, R31 ;  /* 0x0000001f00237308 */ /* 0x000e280000001c00 */
[----:B------:R-:W-:-:S04]  /*0e00*/  IADD3 R34, PT, PT, R31, -0x3500000, RZ ;  /* 0xfcb000001f227810 */ /* 0x000fc80007ffe0ff */
[----:B------:R-:W-:Y:S02]  /*0e10*/  ISETP.GE.U32.AND P0, PT, R34, 0x7ca00000, PT ;  /* 0x7ca000002200780c */ /* 0x000fe40003f06070 */
[----:B0-----:R-:W-:-:S08]  /*0e20*/  DMUL R4, R34, R34 ;  /* 0x0000002222047228 */ /* 0x001fd00000000000 */
[----:B------:R-:W-:-:S08]  /*0e30*/  DFMA R4, R30, -R4, 1 ;  /* 0x3ff000001e04742b */ /* 0x000fd00000000804 */
[----:B------:R-:W-:Y:S02]  /*0e40*/  DFMA R6, R4, R6, 0.5 ;  /* 0x3fe000000406742b */ /* 0x000fe40000000006 */
[----:B------:R-:W-:-:S08]  /*0e50*/  DMUL R4, R34, R4 ;  /* 0x0000000422047228 */ /* 0x000fd00000000000 */
[----:B------:R-:W-:-:S08]  /*0e60*/  DFMA R32, R6, R4, R34 ;  /* 0x000000040620722b */ /* 0x000fd00000000022 */
[----:B------:R-:W-:Y:S02]  /*0e70*/  DMUL R4, R30, R32 ;  /* 0x000000201e047228 */ /* 0x000fe40000000000 */
[----:B------:R-:W-:Y:S01]  /*0e80*/  VIADD R7, R33, 0xfff00000 ;  /* 0xfff0000021077836 */ /* 0x000fe20000000000 */
[----:B------:R-:W-:-:S05]  /*0e90*/  MOV R6, R32 ;  /* 0x0000002000067202 */ /* 0x000fca0000000f00 */
        /* <DEDUP_REMOVED lines=11> */
.L_x_14:
[----:B------:R-:W-:Y:S05]  /*0f50*/  BSYNC.RECONVERGENT B1 ;  /* 0x0000000000017941 */ /* 0x000fea0003800200 */
.L_x_13:
        /* <DEDUP_REMOVED lines=25> */
.L_x_18:
[----:B------:R-:W-:Y:S05]  /*10f0*/  BSYNC.RECONVERGENT B2 ;  /* 0x0000000000027941 */ /* 0x000fea0003800200 */
.L_x_17:
        /* <DEDUP_REMOVED lines=25> */
.L_x_19:
[----:B------:R-:W-:Y:S05]  /*1290*/  BSYNC.RECONVERGENT B2 ;  /* 0x0000000000027941 */ /* 0x000fea0003800200 */
.L_x_16:
[----:B------:R-:W-:Y:S05]  /*12a0*/  BSYNC.RECONVERGENT B1 ;  /* 0x0000000000017941 */ /* 0x000fea0003800200 */
.L_x_15:
        /* <DEDUP_REMOVED lines=25> */
.L_x_21:
[----:B------:R-:W-:Y:S05]  /*1440*/  BSYNC.RECONVERGENT B1 ;  /* 0x0000000000017941 */ /* 0x000fea0003800200 */
.L_x_20:
        /* <DEDUP_REMOVED lines=39> */
.L_x_23:
[----:B------:R-:W-:Y:S05]  /*16c0*/  BSYNC.RECONVERGENT B1 ;  /* 0x0000000000017941 */ /* 0x000fea0003800200 */
.L_x_22:
[----:B------:R-:W-:-:S14]  /*16d0*/  DSETP.GTU.AND P0, PT, R26, UR6, PT ;  /* 0x000000061a007e2a */ /* 0x000fdc000bf0c000 */
[----:B------:R-:W-:Y:S05]  /*16e0*/  @!P0 BRA `(.L_x_24) ;  /* 0x00000000001c8947 */ /* 0x000fea0003800000 */
[----:B------:R-:W-:Y:S01]  /*16f0*/  IADD3 R0, PT, PT, R2, 0x2, RZ ;  /* 0x0000000202007810 */ /* 0x000fe20007ffe0ff */
[----:B------:R-:W-:-:S03]  /*1700*/  IMAD.MOV.U32 R2, RZ, RZ, -0x1 ;  /* 0xffffffffff027424 */ /* 0x000fc600078e00ff */
[----:B------:R-:W-:-:S13]  /*1710*/  ISETP.NE.AND P0, PT, R0, 0x64, PT ;  /* 0x000000640000780c */ /* 0x000fda0003f05270 */
[----:B------:R-:W-:Y:S05]  /*1720*/  @!P0 BRA `(.L_x_12) ;  /* 0x0000000000108947 */ /* 0x000fea0003800000 */
[----:B------:R-:W-:Y:S01]  /*1730*/  DADD R14, R14, 300000 ;  /* 0x41124f800e0e7429 */ /* 0x000fe20000000000 */
[----:B------:R-:W-:Y:S01]  /*1740*/  IMAD.MOV.U32 R2, RZ, RZ, R0 ;  /* 0x000000ffff027224 */ /* 0x000fe200078e0000 */
[----:B------:R-:W-:Y:S09]  /*1750*/  BRA `(.L_x_25) ;  /* 0xffffffec00187947 */ /* 0x000ff2000383ffff */
.L_x_24:
[----:B------:R-:W-:-:S07]  /*1760*/  VIADD R2, R2, 0x1 ;  /* 0x0000000102027836 */ /* 0x000fce0000000000 */
.L_x_12:
[----:B------:R-:W-:Y:S05]  /*1770*/  BSYNC.RECONVERGENT B0 ;  /* 0x0000000000007941 */ /* 0x000fea0003800200 */
.L_x_0:
[----:B------:R-:W-:-:S13]  /*1780*/  ISETP.GE.AND P0, PT, R2, RZ, PT ;  /* 0x000000ff0200720c */ /* 0x000fda0003f06270 */
[----:B------:R-:W-:Y:S05]  /*1790*/  @!P0 EXIT ;  /* 0x000000000000894d */ /* 0x000fea0003800000 */
[----:B------:R-:W0:Y:S01]  /*17a0*/  S2R R3, SR_LANEID ;  /* 0x0000000000037919 */ /* 0x000e220000000000 */
[----:B------:R-:W-:Y:S01]  /*17b0*/  VOTEU.ANY UR6, UPT, PT ;  /* 0x0000000000067886 */ /* 0x000fe200038e0100 */
[----:B------:R-:W1:Y:S01]  /*17c0*/  LDC.64 R4, c[0x0][0x3c0] ;  /* 0x0000f000ff047b82 */ /* 0x000e620000000a00 */
[----:B------:R-:W0:Y:S01]  /*17d0*/  FLO.U32 R0, UR6 ;  /* 0x0000000600007d00 */ /* 0x000e2200080e0000 */
[----:B------:R-:W1:Y:S07]  /*17e0*/  LDCU.64 UR4, c[0x0][0x358] ;  /* 0x00006b00ff0477ac */ /* 0x000e6e0008000a00 */
[----:B------:R-:W1:Y:S01]  /*17f0*/  POPC R7, UR6 ;  /* 0x0000000600077d09 */ /* 0x000e620008000000 */
[----:B0-----:R-:W-:-:S13]  /*1800*/  ISETP.EQ.U32.AND P0, PT, R0, R3, PT ;  /* 0x000000030000720c */ /* 0x001fda0003f02070 */
[----:B-1----:R-:W2:Y:S01]  /*1810*/  @P0 ATOMG.E.ADD.STRONG.GPU PT, R5, desc[UR4][R4.64], R7 ;  /* 0x80000007040509a8 */ /* 0x002ea200081ef104 */
[----:B------:R-:W0:Y:S02]  /*1820*/  S2R R6, SR_LTMASK ;  /* 0x0000000000067919 */ /* 0x000e240000003900 */
[----:B0-----:R-:W-:-:S06]  /*1830*/  LOP3.LUT R6, R6, UR6, RZ, 0xc0, !PT ;  /* 0x0000000606067c12 */ /* 0x001fcc000f8ec0ff */
[----:B------:R-:W0:Y:S01]  /*1840*/  POPC R6, R6 ;  /* 0x0000000600067309 */ /* 0x000e220000000000 */
[----:B--2---:R-:W0:Y:S02]  /*1850*/  SHFL.IDX PT, R3, R5, R0, 0x1f ;  /* 0x00001f0005037589 */ /* 0x004e2400000e0000 */
[----:B0-----:R-:W-:-:S04]  /*1860*/  IADD3 R3, PT, PT, R3, R6, RZ ;  /* 0x0000000603037210 */ /* 0x001fc80007ffe0ff */
[----:B------:R-:W-:-:S13]  /*1870*/  ISETP.GT.AND P0, PT, R3, 0x1869f, PT ;  /* 0x0001869f0300780c */ /* 0x000fda0003f04270 */
[----:B------:R-:W-:Y:S05]  /*1880*/  @P0 EXIT ;  /* 0x000000000000094d */ /* 0x000fea0003800000 */
[----:B------:R-:W-:Y:S01]  /*1890*/  DMUL R8, R8, R8 ;  /* 0x0000000808087228 */ /* 0x000fe20000000000 */
[----:B------:R-:W-:Y:S01]  /*18a0*/  IMAD.MOV.U32 R6, RZ, RZ, 0x0 ;  /* 0x00000000ff067424 */ /* 0x000fe200078e00ff */
[----:B------:R-:W-:Y:S01]  /*18b0*/  BSSY.RECONVERGENT B0, `(.L_x_26) ;  /* 0x000001f000007945 */ /* 0x000fe20003800200 */
[----:B------:R-:W-:-:S05]  /*18c0*/  IMAD.MOV.U32 R7, RZ, RZ, 0x3fd80000 ;  /* 0x3fd80000ff077424 */ /* 0x000fca00078e00ff */
[----:B------:R-:W-:Y:S02]  /*18d0*/  DFMA R14, R10, R10, R8 ;  /* 0x0000000a0a0e722b */ /* 0x000fe40000000008 */
[----:B------:R-:W0:Y:S04]  /*18e0*/  LDC.64 R8, c[0x0][0x3b8] ;  /* 0x0000ee00ff087b82 */ /* 0x000e280000000a00 */
[----:B------:R-:W1:Y:S04]  /*18f0*/  MUFU.RSQ64H R35, R15 ;  /* 0x0000000f00237308 */ /* 0x000e680000001c00 */
[----:B------:R-:W-:-:S05]  /*1900*/  VIADD R34, R15, 0xfcb00000 ;  /* 0xfcb000000f227836 */ /* 0x000fca0000000000 */
[----:B------:R-:W-:Y:S01]  /*1910*/  ISETP.GE.U32.AND P0, PT, R34, 0x7ca00000, PT ;  /* 0x7ca000002200780c */ /* 0x000fe20003f06070 */
[----:B-1----:R-:W-:Y:S01]  /*1920*/  DMUL R4, R34, R34 ;  /* 0x0000002222047228 */ /* 0x002fe20000000000 */
[----:B0-----:R-:W-:-:S07]  /*1930*/  IMAD.WIDE R8, R3, 0x18, R8 ;  /* 0x0000001803087825 */ /* 0x001fce00078e0208 */
[----:B------:R-:W-:Y:S01]  /*1940*/  DFMA R4, R14, -R4, 1 ;  /* 0x3ff000000e04742b */ /* 0x000fe20000000804 */
[----:B------:R0:W-:Y:S04]  /*1950*/  STG.E.64 desc[UR4][R8.64], R12 ;  /* 0x0000000c08007986 */ /* 0x0001e8000c101b04 */
[----:B------:R0:W-:Y:S03]  /*1960*/  STG.E desc[UR4][R8.64+0x8], R2 ;  /* 0x0000080208007986 */ /* 0x0001e6000c101904 */
        /* <DEDUP_REMOVED lines=8> */
[----:B0-----:R-:W-:Y:S10]  /*19f0*/  @!P0 BRA `(.L_x_27) ;  /* 0x0000000000288947 */ /* 0x001ff40003800000 */
[----:B------:R-:W-:Y:S01]  /*1a00*/  IMAD.MOV.U32 R0, RZ, RZ, R4 ;  /* 0x000000ffff007224 */ /* 0x000fe200078e0004 */
[----:B------:R-:W-:Y:S01]  /*1a10*/  MOV R7, R15 ;  /* 0x0000000f00077202 */ /* 0x000fe20000000f00 */
        /* <DEDUP_REMOVED lines=8> */
.L_x_27:
[----:B------:R-:W-:Y:S05]  /*1aa0*/  BSYNC.RECONVERGENT B0 ;  /* 0x0000000000007941 */ /* 0x000fea0003800200 */
.L_x_26:
[----:B------:R-:W-:Y:S01]  /*1ab0*/  STG.E.64 desc[UR4][R8.64+0x10], R26 ;  /* 0x0000101a08007986 */ /* 0x000fe2000c101b04 */
[----:B------:R-:W-:Y:S05]  /*1ac0*/  EXIT ;  /* 0x000000000000794d */ /* 0x000fea0003800000 */
        .weak           $__internal_0_$__cuda_sm20_div_rn_f64_full
        .type           $__internal_0_$__cuda_sm20_div_rn_f64_full,@function
        .size           $__internal_0_$__cuda_sm20_div_rn_f64_full,($__internal_1_$__cuda_sm20_dsqrt_rn_f64_mediumpath_v1 - $__internal_0_$__cuda_sm20_div_rn_f64_full)
$__internal_0_$__cuda_sm20_div_rn_f64_full:
[C---:B------:R-:W-:Y:S01]  /*1ad0*/  FSETP.GEU.AND P0, PT, |R3|.reuse, 1.469367938527859385e-39, PT ;  /* 0x001000000300780b */ /* 0x040fe20003f0e200 */
[----:B------:R-:W-:Y:S01]  /*1ae0*/  IMAD.MOV.U32 R32, RZ, RZ, R6 ;  /* 0x000000ffff207224 */ /* 0x000fe200078e0006 */
[----:B------:R-:W-:Y:S01]  /*1af0*/  LOP3.LUT R7, R3, 0x800fffff, RZ, 0xc0, !PT ;  /* 0x800fffff03077812 */ /* 0x000fe200078ec0ff */
[----:B------:R-:W-:Y:S01]  /*1b00*/  IMAD.MOV.U32 R33, RZ, RZ, R3 ;  /* 0x000000ffff217224 */ /* 0x000fe200078e0003 */
[----:B------:R-:W-:Y:S01]  /*1b10*/  MOV R34, R6 ;  /* 0x0000000600227202 */ /* 0x000fe20000000f00 */
[----:B------:R-:W-:Y:S01]  /*1b20*/  IMAD.MOV.U32 R37, RZ, RZ, R5 ;  /* 0x000000ffff257224 */ /* 0x000fe200078e0005 */
[----:B------:R-:W-:Y:S01]  /*1b30*/  LOP3.LUT R35, R7, 0x3ff00000, RZ, 0xfc, !PT ;  /* 0x3ff0000007237812 */ /* 0x000fe200078efcff */
[----:B------:R-:W-:Y:S01]  /*1b40*/  IMAD.MOV.U32 R42, RZ, RZ, 0x1 ;  /* 0x00000001ff2a7424 */ /* 0x000fe200078e00ff */
[----:B------:R-:W-:Y:S01]  /*1b50*/  LOP3.LUT R5, R3, 0x7ff00000, RZ, 0xc0, !PT ;  /* 0x7ff0000003057812 */ /* 0x000fe200078ec0ff */
[----:B------:R-:W-:Y:S01]  /*1b60*/  IMAD.MOV.U32 R36, RZ, RZ, R4 ;  /* 0x000000ffff247224 */ /* 0x000fe200078e0004 */
[C---:B------:R-:W-:Y:S01]  /*1b70*/  FSETP.GEU.AND P2, PT, |R37|.reuse, 1.469367938527859385e-39, PT ;  /* 0x001000002500780b */ /* 0x040fe20003f4e200 */
[----:B------:R-:W-:Y:S01]  /*1b80*/  BSSY.RECONVERGENT B3, `(.L_x_28) ;  /* 0x0000055000037945 */ /* 0x000fe20003800200 */
[----:B------:R-:W-:Y:S01]  /*1b90*/  LOP3.LUT R4, R37, 0x7ff00000, RZ, 0xc0, !PT ;  /* 0x7ff0000025047812 */ /* 0x000fe200078ec0ff */
[----:B------:R-:W-:Y:S01]  /*1ba0*/  @!P0 DMUL R34, R32, 8.98846567431157953865e+307 ;  /* 0x7fe0000020228828 */ /* 0x000fe20000000000 */
[----:B------:R-:W-:-:S02]  /*1bb0*/  MOV R3, 0x1ca00000 ;  /* 0x1ca0000000037802 */ /* 0x000fc40000000f00 */
[----:B------:R-:W-:-:S03]  /*1bc0*/  ISETP.GE.U32.AND P1, PT, R4, R5, PT ;  /* 0x000000050400720c */ /* 0x000fc60003f26070 */
[----:B------:R-:W0:Y:S01]  /*1bd0*/  MUFU.RCP64H R43, R35 ;  /* 0x00000023002b7308 */ /* 0x000e220000001800 */
[----:B------:R-:W-:-:S03]  /*1be0*/  SEL R6, R3, 0x63400000, !P1 ;  /* 0x6340000003067807 */ /* 0x000fc60004800000 */
[----:B------:R-:W-:Y:S02]  /*1bf0*/  @!P2 LOP3.LUT R7, R33, 0x7ff00000, RZ, 0xc0, !PT ;  /* 0x7ff000002107a812 */ /* 0x000fe400078ec0ff */
[----:B------:R-:W-:Y:S02]  /*1c00*/  @!P0 LOP3.LUT R5, R35, 0x7ff00000, RZ, 0xc0, !PT ;  /* 0x7ff0000023058812 */ /* 0x000fe400078ec0ff */
[----:B------:R-:W-:-:S04]  /*1c10*/  @!P2 ISETP.GE.U32.AND P3, PT, R4, R7, PT ;  /* 0x000000070400a20c */ /* 0x000fc80003f66070 */
[----:B------:R-:W-:-:S04]  /*1c20*/  @!P2 SEL R7, R3, 0x63400000, !P3 ;  /* 0x634000000307a807 */ /* 0x000fc80005800000 */
[----:B------:R-:W-:Y:S01]  /*1c30*/  @!P2 LOP3.LUT R7, R7, 0x80000000, R37, 0xf8, !PT ;  /* 0x800000000707a812 */ /* 0x000fe200078ef825 */
[----:B0-----:R-:W-:-:S03]  /*1c40*/  DFMA R38, R42, -R34, 1 ;  /* 0x3ff000002a26742b */ /* 0x001fc60000000822 */
[----:B------:R-:W-:-:S05]  /*1c50*/  @!P2 LOP3.LUT R7, R7, 0x100000, RZ, 0xfc, !PT ;  /* 0x001000000707a812 */ /* 0x000fca00078efcff */
[----:B------:R-:W-:-:S08]  /*1c60*/  DFMA R38, R38, R38, R38 ;  /* 0x000000262626722b */ /* 0x000fd00000000026 */
[----:B------:R-:W-:Y:S01]  /*1c70*/  DFMA R42, R42, R38, R42 ;  /* 0x000000262a2a722b */ /* 0x000fe2000000002a */
[----:B------:R-:W-:Y:S01]  /*1c80*/  LOP3.LUT R39, R6, 0x800fffff, R37, 0xf8, !PT ;  /* 0x800fffff06277812 */ /* 0x000fe200078ef825 */
[----:B------:R-:W-:Y:S02]  /*1c90*/  IMAD.MOV.U32 R38, RZ, RZ, R36 ;  /* 0x000000ffff267224 */ /* 0x000fe400078e0024 */
[----:B------:R-:W-:-:S04]  /*1ca0*/  @!P2 IMAD.MOV.U32 R6, RZ, RZ, RZ ;  /* 0x000000ffff06a224 */ /* 0x000fc800078e00ff */
[----:B------:R-:W-:Y:S02]  /*1cb0*/  DFMA R40, R42, -R34, 1 ;  /* 0x3ff000002a28742b */ /* 0x000fe40000000822 */
[----:B------:R-:W-:Y:S01]  /*1cc0*/  @!P2 DFMA R38, R38, 2, -R6 ;  /* 0x400000002626a82b */ /* 0x000fe20000000806 */
[----:B------:R-:W-:-:S05]  /*1cd0*/  IMAD.MOV.U32 R6, RZ, RZ, R4 ;  /* 0x000000ffff067224 */ /* 0x000fca00078e0004 */
[----:B------:R-:W-:-:S04]  /*1ce0*/  DFMA R42, R42, R40, R42 ;  /* 0x000000282a2a722b */ /* 0x000fc8000000002a */
[----:B------:R-:W-:-:S04]  /*1cf0*/  @!P2 LOP3.LUT R6, R39, 0x7ff00000, RZ, 0xc0, !PT ;  /* 0x7ff000002706a812 */ /* 0x000fc800078ec0ff */
[----:B------:R-:W-:Y:S01]  /*1d00*/  DMUL R40, R42, R38 ;  /* 0x000000262a287228 */ /* 0x000fe20000000000 */
[----:B------:R-:W-:-:S04]  /*1d10*/  IADD3 R7, PT, PT, R6, -0x1, RZ ;  /* 0xffffffff06077810 */ /* 0x000fc80007ffe0ff */
[----:B------:R-:W-:Y:S01]  /*1d20*/  ISETP.GT.U32.AND P0, PT, R7, 0x7feffffe, PT ;  /* 0x7feffffe0700780c */ /* 0x000fe20003f04070 */
[----:B------:R-:W-:Y:S02]  /*1d30*/  VIADD R7, R5, 0xffffffff ;  /* 0xffffffff05077836 */ /* 0x000fe40000000000 */
[----:B------:R-:W-:-:S03]  /*1d40*/  DFMA R44, R40, -R34, R38 ;  /* 0x80000022282c722b */ /* 0x000fc60000000026 */
[----:B------:R-:W-:-:S05]  /*1d50*/  ISETP.GT.U32.OR P0, PT, R7, 0x7feffffe, P0 ;  /* 0x7feffffe0700780c */ /* 0x000fca0000704470 */
[----:B------:R-:W-:-:S08]  /*1d60*/  DFMA R40, R42, R44, R40 ;  /* 0x0000002c2a28722b */ /* 0x000fd00000000028 */
[----:B------:R-:W-:Y:S05]  /*1d70*/  @P0 BRA `(.L_x_29) ;  /* 0x0000000000740947 */ /* 0x000fea0003800000 */
[----:B------:R-:W-:-:S04]  /*1d80*/  LOP3.LUT R5, R33, 0x7ff00000, RZ, 0xc0, !PT ;  /* 0x7ff0000021057812 */ /* 0x000fc800078ec0ff */
[CC--:B------:R-:W-:Y:S02]  /*1d90*/  VIADDMNMX R6, R4.reuse, -R5.reuse, 0xb9600000, !PT ;  /* 0xb960000004067446 */ /* 0x0c0fe40007800905 */
[----:B------:R-:W-:Y:S02]  /*1da0*/  ISETP.GE.U32.AND P0, PT, R4, R5, PT ;  /* 0x000000050400720c */ /* 0x000fe40003f06070 */
[----:B------:R-:W-:Y:S02]  /*1db0*/  VIMNMX R6, PT, PT, R6, 0x46a00000, PT ;  /* 0x46a0000006067848 */ /* 0x000fe40003fe0100 */
[----:B------:R-:W-:Y:S02]  /*1dc0*/  SEL R3, R3, 0x63400000, !P0 ;  /* 0x6340000003037807 */ /* 0x000fe40004000000 */
[----:B------:R-:W-:-:S03]  /*1dd0*/  MOV R4, RZ ;  /* 0x000000ff00047202 */ /* 0x000fc60000000f00 */
[----:B------:R-:W-:-:S04]  /*1de0*/  IMAD.IADD R3, R6, 0x1, -R3 ;  /* 0x0000000106037824 */ /* 0x000fc800078e0a03 */
[----:B------:R-:W-:-:S06]  /*1df0*/  VIADD R5, R3, 0x7fe00000 ;  /* 0x7fe0000003057836 */ /* 0x000fcc0000000000 */
[----:B------:R-:W-:-:S10]  /*1e00*/  DMUL R42, R40, R4 ;  /* 0x00000004282a7228 */ /* 0x000fd40000000000 */
[----:B------:R-:W-:-:S13]  /*1e10*/  FSETP.GTU.AND P0, PT, |R43|, 1.469367938527859385e-39, PT ;  /* 0x001000002b00780b */ /* 0x000fda0003f0c200 */
[----:B------:R-:W-:Y:S05]  /*1e20*/  @P0 BRA `(.L_x_30) ;  /* 0x0000000000a80947 */ /* 0x000fea0003800000 */
[----:B------:R-:W-:Y:S01]  /*1e30*/  DFMA R34, R40, -R34, R38 ;  /* 0x800000222822722b */ /* 0x000fe20000000026 */
[----:B------:R-:W-:-:S09]  /*1e40*/  IMAD.MOV.U32 R6, RZ, RZ, RZ ;  /* 0x000000ffff067224 */ /* 0x000fd200078e00ff */
[C---:B------:R-:W-:Y:S02]  /*1e50*/  FSETP.NEU.AND P0, PT, R35.reuse, RZ, PT ;  /* 0x000000ff2300720b */ /* 0x040fe40003f0d000 */
[----:B------:R-:W-:-:S04]  /*1e60*/  LOP3.LUT R4, R35, 0x80000000, R33, 0x48, !PT ;  /* 0x8000000023047812 */ /* 0x000fc800078e4821 */
[----:B------:R-:W-:-:S07]  /*1e70*/  LOP3.LUT R7, R4, R5, RZ, 0xfc, !PT ;  /* 0x0000000504077212 */ /* 0x000fce00078efcff */
[----:B------:R-:W-:Y:S05]  /*1e80*/  @!P0 BRA `(.L_x_30) ;  /* 0x0000000000908947 */ /* 0x000fea0003800000 */
[----:B------:R-:W-:Y:S01]  /*1e90*/  IMAD.MOV R33, RZ, RZ, -R3 ;  /* 0x000000ffff217224 */ /* 0x000fe200078e0a03 */
[----:B------:R-:W-:Y:S01]  /*1ea0*/  DMUL.RP R6, R40, R6 ;  /* 0x0000000628067228 */ /* 0x000fe20000008000 */
[----:B------:R-:W-:Y:S01]  /*1eb0*/  IMAD.MOV.U32 R32, RZ, RZ, RZ ;  /* 0x000000ffff207224 */ /* 0x000fe200078e00ff */
[----:B------:R-:W-:-:S05]  /*1ec0*/  IADD3 R3, PT, PT, -R3, -0x43300000, RZ ;  /* 0xbcd0000003037810 */ /* 0x000fca0007ffe1ff */
[----:B------:R-:W-:-:S03]  /*1ed0*/  DFMA R32, R42, -R32, R40 ;  /* 0x800000202a20722b */ /* 0x000fc60000000028 */
[----:B------:R-:W-:-:S07]  /*1ee0*/  LOP3.LUT R4, R7, R4, RZ, 0x3c, !PT ;  /* 0x0000000407047212 */ /* 0x000fce00078e3cff */
[----:B------:R-:W-:-:S04]  /*1ef0*/  FSETP.NEU.AND P0, PT, |R33|, R3, PT ;  /* 0x000000032100720b */ /* 0x000fc80003f0d200 */
[----:B------:R-:W-:Y:S02]  /*1f00*/  FSEL R7, R4, R43, !P0 ;  /* 0x0000002b04077208 */ /* 0x000fe40004000000 */
[----:B------:R-:W-:-:S03]  /*1f10*/  FSEL R6, R6, R42, !P0 ;  /* 0x0000002a06067208 */ /* 0x000fc60004000000 */
[----:B------:R-:W-:Y:S01]  /*1f20*/  IMAD.MOV.U32 R43, RZ, RZ, R7 ;  /* 0x000000ffff2b7224 */ /* 0x000fe200078e0007 */
[----:B------:R-:W-:Y:S01]  /*1f30*/  MOV R42, R6 ;  /* 0x00000006002a7202 */ /* 0x000fe20000000f00 */
[----:B------:R-:W-:Y:S06]  /*1f40*/  BRA `(.L_x_30) ;  /* 0x0000000000607947 */ /* 0x000fec0003800000 */
.L_x_29:
[----:B------:R-:W-:-:S14]  /*1f50*/  DSETP.NAN.AND P0, PT, R36, R36, PT ;  /* 0x000000242400722a */ /* 0x000fdc0003f08000 */
[----:B------:R-:W-:Y:S05]  /*1f60*/  @P0 BRA `(.L_x_31) ;  /* 0x00000000004c0947 */ /* 0x000fea0003800000 */
[----:B------:R-:W-:-:S14]  /*1f70*/  DSETP.NAN.AND P0, PT, R32, R32, PT ;  /* 0x000000202000722a */ /* 0x000fdc0003f08000 */
[----:B------:R-:W-:Y:S05]  /*1f80*/  @P0 BRA `(.L_x_32) ;  /* 0x0000000000340947 */ /* 0x000fea0003800000 */
[----:B------:R-:W-:Y:S01]  /*1f90*/  ISETP.NE.AND P0, PT, R6, R5, PT ;  /* 0x000000050600720c */ /* 0x000fe20003f05270 */
[----:B------:R-:W-:Y:S02]  /*1fa0*/  IMAD.MOV.U32 R42, RZ, RZ, 0x0 ;  /* 0x00000000ff2a7424 */ /* 0x000fe400078e00ff */
[----:B------:R-:W-:-:S10]  /*1fb0*/  IMAD.MOV.U32 R43, RZ, RZ, -0x80000 ;  /* 0xfff80000ff2b7424 */ /* 0x000fd400078e00ff */
[----:B------:R-:W-:Y:S05]  /*1fc0*/  @!P0 BRA `(.L_x_30) ;  /* 0x0000000000408947 */ /* 0x000fea0003800000 */
[----:B------:R-:W-:Y:S02]  /*1fd0*/  ISETP.NE.AND P0, PT, R6, 0x7ff00000, PT ;  /* 0x7ff000000600780c */ /* 0x000fe40003f05270 */
[----:B------:R-:W-:Y:S02]  /*1fe0*/  LOP3.LUT R3, R37, 0x80000000, R33, 0x48, !PT ;  /* 0x8000000025037812 */ /* 0x000fe400078e4821 */
[----:B------:R-:W-:-:S13]  /*1ff0*/  ISETP.EQ.OR P0, PT, R5, RZ, !P0 ;  /* 0x000000ff0500720c */ /* 0x000fda0004702670 */
[----:B------:R-:W-:Y:S01]  /*2000*/  @P0 LOP3.LUT R4, R3, 0x7ff00000, RZ, 0xfc, !PT ;  /* 0x7ff0000003040812 */ /* 0x000fe200078efcff */
[----:B------:R-:W-:Y:S01]  /*2010*/  @!P0 IMAD.MOV.U32 R43, RZ, RZ, R3 ;  /* 0x000000ffff2b8224 */ /* 0x000fe200078e0003 */
[----:B------:R-:W-:Y:S01]  /*2020*/  @!P0 MOV R42, RZ ;  /* 0x000000ff002a8202 */ /* 0x000fe20000000f00 */
[----:B------:R-:W-:Y:S02]  /*2030*/  @P0 IMAD.MOV.U32 R42, RZ, RZ, RZ ;  /* 0x000000ffff2a0224 */ /* 0x000fe400078e00ff */
[----:B------:R-:W-:Y:S01]  /*2040*/  @P0 IMAD.MOV.U32 R43, RZ, RZ, R4 ;  /* 0x000000ffff2b0224 */ /* 0x000fe200078e0004 */
[----:B------:R-:W-:Y:S06]  /*2050*/  BRA `(.L_x_30) ;  /* 0x00000000001c7947 */ /* 0x000fec0003800000 */
.L_x_32:
[----:B------:R-:W-:Y:S02]  /*2060*/  LOP3.LUT R3, R33, 0x80000, RZ, 0xfc, !PT ;  /* 0x0008000021037812 */ /* 0x000fe400078efcff */
[----:B------:R-:W-:-:S03]  /*2070*/  MOV R42, R32 ;  /* 0x00000020002a7202 */ /* 0x000fc60000000f00 */
[----:B------:R-:W-:Y:S01]  /*2080*/  IMAD.MOV.U32 R43, RZ, RZ, R3 ;  /* 0x000000ffff2b7224 */ /* 0x000fe200078e0003 */
[----:B------:R-:W-:Y:S06]  /*2090*/  BRA `(.L_x_30) ;  /* 0x00000000000c7947 */ /* 0x000fec0003800000 */
.L_x_31:
[----:B------:R-:W-:Y:S01]  /*20a0*/  LOP3.LUT R3, R37, 0x80000, RZ, 0xfc, !PT ;  /* 0x0008000025037812 */ /* 0x000fe200078efcff */
[----:B------:R-:W-:-:S04]  /*20b0*/  IMAD.MOV.U32 R42, RZ, RZ, R36 ;  /* 0x000000ffff2a7224 */ /* 0x000fc800078e0024 */
[----:B------:R-:W-:-:S07]  /*20c0*/  IMAD.MOV.U32 R43, RZ, RZ, R3 ;  /* 0x000000ffff2b7224 */ /* 0x000fce00078e0003 */
.L_x_30:
[----:B------:R-:W-:Y:S05]  /*20d0*/  BSYNC.RECONVERGENT B3 ;  /* 0x0000000000037941 */ /* 0x000fea0003800200 */
.L_x_28:
[----:B------:R-:W-:Y:S01]  /*20e0*/  IMAD.MOV.U32 R6, RZ, RZ, R0 ;  /* 0x000000ffff067224 */ /* 0x000fe200078e0000 */
[----:B------:R-:W-:Y:S01]  /*20f0*/  MOV R4, R42 ;  /* 0x0000002a00047202 */ /* 0x000fe20000000f00 */
[----:B------:R-:W-:Y:S02]  /*2100*/  IMAD.MOV.U32 R7, RZ, RZ, 0x0 ;  /* 0x00000000ff077424 */ /* 0x000fe400078e00ff */
[----:B------:R-:W-:Y:S02]  /*2110*/  IMAD.MOV.U32 R5, RZ, RZ, R43 ;  /* 0x000000ffff057224 */ /* 0x000fe400078e002b */
[----:B------:R-:W-:Y:S05]  /*2120*/  RET.REL.NODEC R6 `(_Z22parameter_sweep_kernel9SimParamsiiiiP13SuccessResultPi) ;  /* 0xffffffdc06b47950 */ /* 0x000fea0003c3ffff */
        .weak           $__internal_1_$__cuda_sm20_dsqrt_rn_f64_mediumpath_v1
        .type           $__internal_1_$__cuda_sm20_dsqrt_rn_f64_mediumpath_v1,@function
        .size           $__internal_1_$__cuda_sm20_dsqrt_rn_f64_mediumpath_v1,(.L_x_39 - $__internal_1_$__cuda_sm20_dsqrt_rn_f64_mediumpath_v1)
$__internal_1_$__cuda_sm20_dsqrt_rn_f64_mediumpath_v1:
[----:B------:R-:W-:Y:S01]  /*2130*/  ISETP.GE.U32.AND P0, PT, R34, -0x3400000, PT ;  /* 0xfcc000002200780c */ /* 0x000fe20003f06070 */
[----:B------:R-:W-:Y:S01]  /*2140*/  BSSY.RECONVERGENT B2, `(.L_x_33) ;  /* 0x0000025000027945 */ /* 0x000fe20003800200 */
[----:B------:R-:W-:Y:S01]  /*2150*/  MOV R34, R0 ;  /* 0x0000000000227202 */ /* 0x000fe20000000f00 */
[----:B------:R-:W-:-:S10]  /*2160*/  IMAD.MOV.U32 R35, RZ, RZ, R3 ;  /* 0x000000ffff237224 */ /* 0x000fd400078e0003 */
[----:B------:R-:W-:Y:S05]  /*2170*/  @!P0 BRA `(.L_x_34) ;  /* 0x0000000000208947 */ /* 0x000fea0003800000 */
[----:B------:R-:W-:-:S10]  /*2180*/  DFMA.RM R26, R26, R34, R4 ;  /* 0x000000221a1a722b */ /* 0x000fd40000004004 */
[----:B------:R-:W-:-:S05]  /*2190*/  IADD3 R4, P0, PT, R26, 0x1, RZ ;  /* 0x000000011a047810 */ /* 0x000fca0007f1e0ff */
[----:B------:R-:W-:-:S06]  /*21a0*/  IMAD.X R5, RZ, RZ, R27, P0 ;  /* 0x000000ffff057224 */ /* 0x000fcc00000e061b */
[----:B------:R-:W-:-:S08]  /*21b0*/  DFMA.RP R6, -R26, R4, R6 ;  /* 0x000000041a06722b */ /* 0x000fd00000008106 */
[----:B------:R-:W-:-:S06]  /*21c0*/  DSETP.GT.AND P0, PT, R6, RZ, PT ;  /* 0x000000ff0600722a */ /* 0x000fcc0003f04000 */
[----:B------:R-:W-:Y:S02]  /*21d0*/  FSEL R26, R4, R26, P0 ;  /* 0x0000001a041a7208 */ /* 0x000fe40000000000 */
[----:B------:R-:W-:Y:S01]  /*21e0*/  FSEL R27, R5, R27, P0 ;  /* 0x0000001b051b7208 */ /* 0x000fe20000000000 */
[----:B------:R-:W-:Y:S06]  /*21f0*/  BRA `(.L_x_35) ;  /* 0x0000000000647947 */ /* 0x000fec0003800000 */
.L_x_34:
[----:B------:R-:W-:-:S14]  /*2200*/  DSETP.NE.AND P0, PT, R6, RZ, PT ;  /* 0x000000ff0600722a */ /* 0x000fdc0003f05000 */
[----:B------:R-:W-:Y:S05]  /*2210*/  @!P0 BRA `(.L_x_36) ;  /* 0x0000000000588947 */ /* 0x000fea0003800000 */
[----:B------:R-:W-:-:S13]  /*2220*/  ISETP.GE.AND P0, PT, R7, RZ, PT ;  /* 0x000000ff0700720c */ /* 0x000fda0003f06270 */
[----:B------:R-:W-:Y:S01]  /*2230*/  @!P0 MOV R26, 0x0 ;  /* 0x00000000001a8802 */ /* 0x000fe20000000f00 */
[----:B------:R-:W-:Y:S01]  /*2240*/  @!P0 IMAD.MOV.U32 R27, RZ, RZ, -0x80000 ;  /* 0xfff80000ff1b8424 */ /* 0x000fe200078e00ff */
[----:B------:R-:W-:Y:S06]  /*2250*/  @!P0 BRA `(.L_x_35) ;  /* 0x00000000004c8947 */ /* 0x000fec0003800000 */
[----:B------:R-:W-:-:S13]  /*2260*/  ISETP.GT.AND P0, PT, R7, 0x7fefffff, PT ;  /* 0x7fefffff0700780c */ /* 0x000fda0003f04270 */
[----:B------:R-:W-:Y:S05]  /*2270*/  @P0 BRA `(.L_x_36) ;  /* 0x0000000000400947 */ /* 0x000fea0003800000 */
[----:B------:R-:W-:Y:S01]  /*2280*/  DMUL R34, R6, 8.11296384146066816958e+31 ;  /* 0x4690000006227828 */ /* 0x000fe20000000000 */
[----:B------:R-:W-:Y:S01]  /*2290*/  IMAD.MOV.U32 R26, RZ, RZ, RZ ;  /* 0x000000ffff1a7224 */ /* 0x000fe200078e00ff */
[----:B------:R-:W-:Y:S01]  /*22a0*/  MOV R4, 0x0 ;  /* 0x0000000000047802 */ /* 0x000fe20000000f00 */
[----:B------:R-:W-:-:S03]  /*22b0*/  IMAD.MOV.U32 R5, RZ, RZ, 0x3fd80000 ;  /* 0x3fd80000ff057424 */ /* 0x000fc600078e00ff */
[----:B------:R-:W0:Y:S02]  /*22c0*/  MUFU.RSQ64H R27, R35 ;  /* 0x00000023001b7308 */ /* 0x000e240000001c00 */
[----:B0-----:R-:W-:-:S08]  /*22d0*/  DMUL R6, R26, R26 ;  /* 0x0000001a1a067228 */ /* 0x001fd00000000000 */
[----:B------:R-:W-:-:S08]  /*22e0*/  DFMA R6, R34, -R6, 1 ;  /* 0x3ff000002206742b */ /* 0x000fd00000000806 */
[----:B------:R-:W-:Y:S02]  /*22f0*/  DFMA R4, R6, R4, 0.5 ;  /* 0x3fe000000604742b */ /* 0x000fe40000000004 */
[----:B------:R-:W-:-:S08]  /*2300*/  DMUL R6, R26, R6 ;  /* 0x000000061a067228 */ /* 0x000fd00000000000 */
[----:B------:R-:W-:-:S08]  /*2310*/  DFMA R6, R4, R6, R26 ;  /* 0x000000060406722b */ /* 0x000fd0000000001a */
[----:B------:R-:W-:Y:S02]  /*2320*/  DMUL R4, R34, R6 ;  /* 0x0000000622047228 */ /* 0x000fe40000000000 */
[----:B------:R-:W-:-:S06]  /*2330*/  VIADD R7, R7, 0xfff00000 ;  /* 0xfff0000007077836 */ /* 0x000fcc0000000000 */
[----:B------:R-:W-:-:S08]  /*2340*/  DFMA R26, R4, -R4, R34 ;  /* 0x80000004041a722b */ /* 0x000fd00000000022 */
[----:B------:R-:W-:-:S10]  /*2350*/  DFMA R26, R6, R26, R4 ;  /* 0x0000001a061a722b */ /* 0x000fd40000000004 */
[----:B------:R-:W-:Y:S01]  /*2360*/  IADD3 R27, PT, PT, R27, -0x3500000, RZ ;  /* 0xfcb000001b1b7810 */ /* 0x000fe20007ffe0ff */
[----:B------:R-:W-:Y:S06]  /*2370*/  BRA `(.L_x_35) ;  /* 0x0000000000047947 */ /* 0x000fec0003800000 */
.L_x_36:
[----:B------:R-:W-:-:S11]  /*2380*/  DADD R26, R6, R6 ;  /* 0x00000000061a7229 */ /* 0x000fd60000000006 */
.L_x_35:
[----:B------:R-:W-:Y:S05]  /*2390*/  BSYNC.RECONVERGENT B2 ;  /* 0x0000000000027941 */ /* 0x000fea0003800200 */
.L_x_33:
[----:B------:R-:W-:-:S04]  /*23a0*/  IMAD.MOV.U32 R33, RZ, RZ, 0x0 ;  /* 0x00000000ff217424 */ /* 0x000fc800078e00ff */
[----:B------:R-:W-:Y:S05]  /*23b0*/  RET.REL.NODEC R32 `(_Z22parameter_sweep_kernel9SimParamsiiiiP13SuccessResultPi) ;  /* 0xffffffdc20107950 */ /* 0x000fea0003c3ffff */
.L_x_37:
[----:B------:R-:W-:-:S00]  /*23c0*/  BRA `(.L_x_37) ;  /* 0xfffffffc00fc7947 */ /* 0x000fc0000383ffff */
[----:B------:R-:W-:-:S00]  /*23d0*/  NOP ;  /* 0x0000000000007918 */ /* 0x000fc00000000000 */
        /* <DEDUP_REMOVED lines=10> */
.L_x_39:


//--------------------- .nv.shared.reserved.0     --------------------------
	.section	.nv.shared.reserved.0,"aw",@nobits
	.weak		__nv_reservedSMEM_offset_0_alias
	.size		__nv_reservedSMEM_offset_0_alias, 0, 64
	.other		__nv_reservedSMEM_offset_0_alias,@"STO_CUDA_RESERVED_SHARED STV_DEFAULT"
__nv_reservedSMEM_offset_0_alias:
	.zero		0
	.zero		64


//--------------------- .nv.constant0._Z22parameter_sweep_kernel9SimParamsiiiiP13SuccessResultPi --------------------------
	.section	.nv.constant0._Z22parameter_sweep_kernel9SimParamsiiiiP13SuccessResultPi,"a",@progbits
	.sectionflags	@""
	.align	4
.nv.constant0._Z22parameter_sweep_kernel9SimParamsiiiiP13SuccessResultPi:
	.zero		968


//--------------------- SYMBOLS --------------------------

	.type		.nv.reservedSmem.offset0,@object
	.size		.nv.reservedSmem.offset0,0x4
